	.target	sm_80

	.elftype	@"ET_EXEC"


//--------------------- .note.nv.tkinfo           --------------------------
	.section	.note.nv.tkinfo,"",@"SHT_NOTE"
	.sectionflags	@"SHF_NOTE_NV_TKINFO"
	.tkinfo
        /*0018*/ 	.word	0x00000002
        /*0030*/ 	.string	""
        /*0030*/ 	.string	"ptxas"
        /*0030*/ 	.string	"Cuda compilation tools, release 13.0, V13.0.88"
        /*0030*/ 	.string	"Build cuda_13.0.r13.0/compiler.36424714_0"
        /*0030*/ 	.string	"-v  -suppress-debug-info  -lineinfo  -arch sm_80 "



//--------------------- .note.nv.cuinfo           --------------------------
	.section	.note.nv.cuinfo,"",@"SHT_NOTE"
	.sectionflags	@"SHF_NOTE_NV_CUINFO"
        /*0018*/ 	.short	0x0002
        /*001a*/ 	.short	0x0050
        /*001c*/ 	.short	0x0082
	.zero		2


//--------------------- .nv.info                  --------------------------
	.section	.nv.info,"",@"SHT_CUDA_INFO"
	.align	4


	//----- nvinfo : EIATTR_REGCOUNT
	.align		4
        /*0000*/ 	.byte	0x04, 0x2f
        /*0002*/ 	.short	(.L_1 - .L_0)
	.align		4
.L_0:
        /*0004*/ 	.word	index@(matmul_kernel)
        /*0008*/ 	.word	0x00000080


	//----- nvinfo : EIATTR_FRAME_SIZE
	.align		4
.L_1:
        /*000c*/ 	.byte	0x04, 0x11
        /*000e*/ 	.short	(.L_3 - .L_2)
	.align		4
.L_2:
        /*0010*/ 	.word	index@(matmul_kernel)
        /*0014*/ 	.word	0x00000028


	//----- nvinfo : EIATTR_MIN_STACK_SIZE
	.align		4
.L_3:
        /*0018*/ 	.byte	0x04, 0x12
        /*001a*/ 	.short	(.L_5 - .L_4)
	.align		4
.L_4:
        /*001c*/ 	.word	index@(matmul_kernel)
        /*0020*/ 	.word	0x00000028
.L_5:


//--------------------- .nv.info.matmul_kernel    --------------------------
	.section	.nv.info.matmul_kernel,"",@"SHT_CUDA_INFO"
	.sectionflags	@""
	.align	4


	//----- nvinfo : EIATTR_CUDA_API_VERSION
	.align		4
        /*0000*/ 	.byte	0x04, 0x37
        /*0002*/ 	.short	(.L_7 - .L_6)
.L_6:
        /*0004*/ 	.word	0x00000082


	//----- nvinfo : EIATTR_SW2861232_WAR
	.align		4
.L_7:
        /*0008*/ 	.byte	0x01, 0x35
	.zero		2


	//----- nvinfo : EIATTR_PARAM_CBANK
	.align		4
        /*000c*/ 	.byte	0x04, 0x0a
        /*000e*/ 	.short	(.L_9 - .L_8)
	.align		4
.L_8:
        /*0010*/ 	.word	index@(.nv.constant0.matmul_kernel)
        /*0014*/ 	.short	0x0160
        /*0016*/ 	.short	0x0050


	//----- nvinfo : EIATTR_CBANK_PARAM_SIZE
	.align		4
.L_9:
        /*0018*/ 	.byte	0x03, 0x19
        /*001a*/ 	.short	0x0050


	//----- nvinfo : EIATTR_KPARAM_INFO
	.align		4
        /*001c*/ 	.byte	0x04, 0x17
        /*001e*/ 	.short	(.L_11 - .L_10)
.L_10:
        /*0020*/ 	.word	0x00000000
        /*0024*/ 	.short	0x000d
        /*0026*/ 	.short	0x0048
        /*0028*/ 	.byte	0x00, 0xf4, 0x21, 0x00


	//----- nvinfo : EIATTR_KPARAM_INFO
	.align		4
.L_11:
        /*002c*/ 	.byte	0x04, 0x17
        /*002e*/ 	.short	(.L_13 - .L_12)
.L_12:
        /*0030*/ 	.word	0x00000000
        /*0034*/ 	.short	0x000c
        /*0036*/ 	.short	0x0040
        /*0038*/ 	.byte	0x00, 0xf4, 0x21, 0x00


	//----- nvinfo : EIATTR_KPARAM_INFO
	.align		4
.L_13:
        /*003c*/ 	.byte	0x04, 0x17
        /*003e*/ 	.short	(.L_15 - .L_14)
.L_14:
        /*0040*/ 	.word	0x00000000
        /*0044*/ 	.short	0x000b
        /*0046*/ 	.short	0x0038
        /*0048*/ 	.byte	0x00, 0xf0, 0x11, 0x00


	//----- nvinfo : EIATTR_KPARAM_INFO
	.align		4
.L_15:
        /*004c*/ 	.byte	0x04, 0x17
        /*004e*/ 	.short	(.L_17 - .L_16)
.L_16:
        /*0050*/ 	.word	0x00000000
        /*0054*/ 	.short	0x000a
        /*0056*/ 	.short	0x0034
        /*0058*/ 	.byte	0x00, 0xf0, 0x11, 0x00


	//----- nvinfo : EIATTR_KPARAM_INFO
	.align		4
.L_17:
        /*005c*/ 	.byte	0x04, 0x17
        /*005e*/ 	.short	(.L_19 - .L_18)
.L_18:
        /*0060*/ 	.word	0x00000000
        /*0064*/ 	.short	0x0009
        /*0066*/ 	.short	0x0030
        /*0068*/ 	.byte	0x00, 0xf0, 0x11, 0x00


	//----- nvinfo : EIATTR_KPARAM_INFO
	.align		4
.L_19:
        /*006c*/ 	.byte	0x04, 0x17
        /*006e*/ 	.short	(.L_21 - .L_20)
.L_20:
        /*0070*/ 	.word	0x00000000
        /*0074*/ 	.short	0x0008
        /*0076*/ 	.short	0x002c
        /*0078*/ 	.byte	0x00, 0xf0, 0x11, 0x00


	//----- nvinfo : EIATTR_KPARAM_INFO
	.align		4
.L_21:
        /*007c*/ 	.byte	0x04, 0x17
        /*007e*/ 	.short	(.L_23 - .L_22)
.L_22:
        /*0080*/ 	.word	0x00000000
        /*0084*/ 	.short	0x0007
        /*0086*/ 	.short	0x0028
        /*0088*/ 	.byte	0x00, 0xf0, 0x11, 0x00


	//----- nvinfo : EIATTR_KPARAM_INFO
	.align		4
.L_23:
        /*008c*/ 	.byte	0x04, 0x17
        /*008e*/ 	.short	(.L_25 - .L_24)
.L_24:
        /*0090*/ 	.word	0x00000000
        /*0094*/ 	.short	0x0006
        /*0096*/ 	.short	0x0024
        /*0098*/ 	.byte	0x00, 0xf0, 0x11, 0x00


	//----- nvinfo : EIATTR_KPARAM_INFO
	.align		4
.L_25:
        /*009c*/ 	.byte	0x04, 0x17
        /*009e*/ 	.short	(.L_27 - .L_26)
.L_26:
        /*00a0*/ 	.word	0x00000000
        /*00a4*/ 	.short	0x0005
        /*00a6*/ 	.short	0x0020
        /*00a8*/ 	.byte	0x00, 0xf0, 0x11, 0x00


	//----- nvinfo : EIATTR_KPARAM_INFO
	.align		4
.L_27:
        /*00ac*/ 	.byte	0x04, 0x17
        /*00ae*/ 	.short	(.L_29 - .L_28)
.L_28:
        /*00b0*/ 	.word	0x00000000
        /*00b4*/ 	.short	0x0004
        /*00b6*/ 	.short	0x001c
        /*00b8*/ 	.byte	0x00, 0xf0, 0x11, 0x00


	//----- nvinfo : EIATTR_KPARAM_INFO
	.align		4
.L_29:
        /*00bc*/ 	.byte	0x04, 0x17
        /*00be*/ 	.short	(.L_31 - .L_30)
.L_30:
        /*00c0*/ 	.word	0x00000000
        /*00c4*/ 	.short	0x0003
        /*00c6*/ 	.short	0x0018
        /*00c8*/ 	.byte	0x00, 0xf0, 0x11, 0x00


	//----- nvinfo : EIATTR_KPARAM_INFO
	.align		4
.L_31:
        /*00cc*/ 	.byte	0x04, 0x17
        /*00ce*/ 	.short	(.L_33 - .L_32)
.L_32:
        /*00d0*/ 	.word	0x00000000
        /*00d4*/ 	.short	0x0002
        /*00d6*/ 	.short	0x0010
        /*00d8*/ 	.byte	0x00, 0xf4, 0x21, 0x00


	//----- nvinfo : EIATTR_KPARAM_INFO
	.align		4
.L_33:
        /*00dc*/ 	.byte	0x04, 0x17
        /*00de*/ 	.short	(.L_35 - .L_34)
.L_34:
        /*00e0*/ 	.word	0x00000000
        /*00e4*/ 	.short	0x0001
        /*00e6*/ 	.short	0x0008
        /*00e8*/ 	.byte	0x00, 0xf4, 0x21, 0x00


	//----- nvinfo : EIATTR_KPARAM_INFO
	.align		4
.L_35:
        /*00ec*/ 	.byte	0x04, 0x17
        /*00ee*/ 	.short	(.L_37 - .L_36)
.L_36:
        /*00f0*/ 	.word	0x00000000
        /*00f4*/ 	.short	0x0000
        /*00f6*/ 	.short	0x0000
        /*00f8*/ 	.byte	0x00, 0xf4, 0x21, 0x00


	//----- nvinfo : EIATTR_MAXREG_COUNT
	.align		4
.L_37:
        /*00fc*/ 	.byte	0x03, 0x1b
        /*00fe*/ 	.short	0x0080


	//----- nvinfo : EIATTR_NUM_BARRIERS
	.align		4
        /*0100*/ 	.byte	0x02, 0x4c
        /*0102*/ 	.byte	0x01
	.zero		1


	//----- nvinfo : EIATTR_ANNOTATIONS
	.align		4
        /*0104*/ 	.byte	0x04, 0x55
        /*0106*/ 	.short	(.L_39 - .L_38)


	//   ....[0]....
.L_38:
        /*0108*/ 	.word	0x00000001
        /*010c*/ 	.byte	0x50, 0x05, 0x00, 0x00, 0x01, 0x00, 0x00, 0x00, 0x80, 0x05, 0x00, 0x00, 0x01, 0x00, 0x00, 0x00
        /* <DEDUP_REMOVED lines=8> */
        /*019c*/ 	.byte	0xc0, 0x2f, 0x00, 0x00


	//----- nvinfo : EIATTR_MERCURY_ISA_VERSION
	.align		4
.L_39:
        /*01a0*/ 	.byte	0x03, 0x5f
        /*01a2*/ 	.short	0x0000


	//----- nvinfo : EIATTR_EXIT_INSTR_OFFSETS
	.align		4
        /*01a4*/ 	.byte	0x04, 0x1c
        /*01a6*/ 	.short	(.L_41 - .L_40)


	//   ....[0]....
.L_40:
        /*01a8*/ 	.word	0x00004da0


	//   ....[1]....
        /*01ac*/ 	.word	0x00004dd0


	//----- nvinfo : EIATTR_REQNTID
	.align		4
.L_41:
        /*01b0*/ 	.byte	0x04, 0x10
        /*01b2*/ 	.short	(.L_43 - .L_42)
.L_42:
        /*01b4*/ 	.word	0x00000200
        /*01b8*/ 	.word	0x00000001
        /*01bc*/ 	.word	0x00000001
.L_43:


//--------------------- .nv.callgraph             --------------------------
	.section	.nv.callgraph,"",@"SHT_CUDA_CALLGRAPH"
	.align	4
	.sectionentsize	8
	.align		4
        /*0000*/ 	.word	0x00000000
	.align		4
        /*0004*/ 	.word	0xffffffff
	.align		4
        /*0008*/ 	.word	0x00000000
	.align		4
        /*000c*/ 	.word	0xfffffffe
	.align		4
        /*0010*/ 	.word	0x00000000
	.align		4
        /*0014*/ 	.word	0xfffffffd
	.align		4
        /*0018*/ 	.word	0x00000000
	.align		4
        /*001c*/ 	.word	0xfffffffc


//--------------------- .nv.rel.action            --------------------------
	.section	.nv.rel.action,"",@"SHT_CUDA_RELOCINFO"
	.align	8
	.sectionentsize	8
        /*0000*/ 	.byte	0x73, 0x00, 0x00, 0x00, 0x00, 0x00, 0x00, 0x00, 0x00, 0x00, 0x00, 0x11, 0x25, 0x00, 0x05, 0x36


//--------------------- .nv.constant0.matmul_kernel --------------------------
	.section	.nv.constant0.matmul_kernel,"a",@progbits
	.sectionflags	@""
	.align	4
.nv.constant0.matmul_kernel:
	.zero		432


//--------------------- .text.matmul_kernel       --------------------------
	.section	.text.matmul_kernel,"ax",@progbits
	.sectioninfo	@"SHI_REGISTERS=128"
	.align	128
        .global         matmul_kernel
        .type           matmul_kernel,@function
        .size           matmul_kernel,(.L_x_5 - matmul_kernel)
        .other          matmul_kernel,@"STO_CUDA_ENTRY STV_DEFAULT"
matmul_kernel:
.text.matmul_kernel:
[----:B------:R-:W-:-:S03]  /*0000*/  IMAD.MOV.U32 R1, RZ, RZ, c[0x0][0x28] ;  /* 0x00000a00ff017624 */ /* 0x000fc600078e00ff */
[----:B------:R-:W-:Y:S01]  /*0010*/  IMAD.MOV.U32 R0, RZ, RZ, c[0x0][0x17c] ;  /* 0x00005f00ff007624 */ /* 0x000fe200078e00ff */
[----:B------:R-:W0:Y:S01]  /*0020*/  S2R R5, SR_CTAID.X ;  /* 0x0000000000057919 */ /* 0x000e220000002500 */
[----:B------:R-:W-:Y:S01]  /*0030*/  IADD3 R1, R1, -0x28, RZ ;  /* 0xffffffd801017810 */ /* 0x000fe20007ffe0ff */
[----:B------:R-:W-:Y:S02]  /*0040*/  ULDC UR4, c[0x0][0x180] ;  /* 0x0000600000047ab9 */ /* 0x000fe40000000800 */
[----:B------:R-:W-:Y:S01]  /*0050*/  IADD3 R0, R0, 0xff, RZ ;  /* 0x000000ff00007810 */ /* 0x000fe20007ffe0ff */
[----:B------:R-:W1:Y:S01]  /*0060*/  S2R R54, SR_TID.X ;  /* 0x0000000000367919 */ /* 0x000e620000002100 */
[----:B------:R-:W-:Y:S02]  /*0070*/  ULDC.64 UR6, c[0x0][0x118] ;  /* 0x0000460000067ab9 */ /* 0x000fe40000000a00 */
[----:B------:R-:W-:-:S04]  /*0080*/  SHF.R.S32.HI R3, RZ, 0x1f, R0 ;  /* 0x0000001fff037819 */ /* 0x000fc80000011400 */
[----:B------:R-:W-:-:S04]  /*0090*/  LEA.HI R3, R3, R0, RZ, 0x8 ;  /* 0x0000000003037211 */ /* 0x000fc800078f40ff */
[----:B------:R-:W-:-:S05]  /*00a0*/  SHF.R.S32.HI R3, RZ, 0x8, R3 ;  /* 0x00000008ff037819 */ /* 0x000fca0000011403 */
[----:B------:R-:W-:Y:S01]  /*00b0*/  IMAD.SHL.U32 R4, R3, 0x8, RZ ;  /* 0x0000000803047824 */ /* 0x000fe200078e00ff */
[----:B0-----:R-:W-:-:S04]  /*00c0*/  IABS R8, R5 ;  /* 0x0000000500087213 */ /* 0x001fc80000000000 */
[-C--:B------:R-:W-:Y:S02]  /*00d0*/  IABS R7, R4.reuse ;  /* 0x0000000400077213 */ /* 0x080fe40000000000 */
[----:B------:R-:W-:Y:S02]  /*00e0*/  IABS R10, R4 ;  /* 0x00000004000a7213 */ /* 0x000fe40000000000 */
[----:B------:R-:W0:Y:S08]  /*00f0*/  I2F.RP R0, R7 ;  /* 0x0000000700007306 */ /* 0x000e300000209400 */
[----:B0-----:R-:W0:Y:S02]  /*0100*/  MUFU.RCP R0, R0 ;  /* 0x0000000000007308 */ /* 0x001e240000001000 */
[----:B0-----:R-:W-:Y:S01]  /*0110*/  IADD3 R2, R0, 0xffffffe, RZ ;  /* 0x0ffffffe00027810 */ /* 0x001fe20007ffe0ff */
[----:B------:R-:W-:-:S05]  /*0120*/  IMAD.MOV R0, RZ, RZ, -R10 ;  /* 0x000000ffff007224 */ /* 0x000fca00078e0a0a */
[----:B------:R0:W2:Y:S02]  /*0130*/  F2I.FTZ.U32.TRUNC.NTZ R3, R2 ;  /* 0x0000000200037305 */ /* 0x0000a4000021f000 */
[----:B0-----:R-:W-:Y:S02]  /*0140*/  IMAD.MOV.U32 R2, RZ, RZ, RZ ;  /* 0x000000ffff027224 */ /* 0x001fe400078e00ff */
[----:B--2---:R-:W-:-:S04]  /*0150*/  IMAD.MOV R6, RZ, RZ, -R3 ;  /* 0x000000ffff067224 */ /* 0x004fc800078e0a03 */
[----:B------:R-:W-:Y:S02]  /*0160*/  IMAD R9, R6, R7, RZ ;  /* 0x0000000706097224 */ /* 0x000fe400078e02ff */
[----:B------:R-:W-:Y:S02]  /*0170*/  IMAD.MOV.U32 R6, RZ, RZ, R8 ;  /* 0x000000ffff067224 */ /* 0x000fe400078e0008 */
[----:B------:R-:W-:-:S06]  /*0180*/  IMAD.HI.U32 R3, R3, R9, R2 ;  /* 0x0000000903037227 */ /* 0x000fcc00078e0002 */
[----:B------:R-:W-:-:S04]  /*0190*/  IMAD.HI.U32 R3, R3, R6, RZ ;  /* 0x0000000603037227 */ /* 0x000fc800078e00ff */
[----:B------:R-:W-:-:S05]  /*01a0*/  IMAD R0, R3, R0, R6 ;  /* 0x0000000003007224 */ /* 0x000fca00078e0206 */
[----:B------:R-:W-:-:S13]  /*01b0*/  ISETP.GT.U32.AND P1, PT, R7, R0, PT ;  /* 0x000000000700720c */ /* 0x000fda0003f24070 */
[----:B------:R-:W-:Y:S01]  /*01c0*/  @!P1 IMAD.IADD R0, R0, 0x1, -R7 ;  /* 0x0000000100009824 */ /* 0x000fe200078e0a07 */
[----:B------:R-:W-:Y:S02]  /*01d0*/  @!P1 IADD3 R3, R3, 0x1, RZ ;  /* 0x0000000103039810 */ /* 0x000fe40007ffe0ff */
[----:B------:R-:W-:Y:S02]  /*01e0*/  ISETP.NE.AND P1, PT, R4, RZ, PT ;  /* 0x000000ff0400720c */ /* 0x000fe40003f25270 */
[----:B------:R-:W-:Y:S02]  /*01f0*/  ISETP.GE.U32.AND P0, PT, R0, R7, PT ;  /* 0x000000070000720c */ /* 0x000fe40003f06070 */
[----:B------:R-:W-:-:S04]  /*0200*/  LOP3.LUT R0, R5, R4, RZ, 0x3c, !PT ;  /* 0x0000000405007212 */ /* 0x000fc800078e3cff */
[----:B------:R-:W-:Y:S01]  /*0210*/  ISETP.GE.AND P2, PT, R0, RZ, PT ;  /* 0x000000ff0000720c */ /* 0x000fe20003f46270 */
[----:B------:R-:W-:-:S05]  /*0220*/  IMAD.MOV.U32 R0, RZ, RZ, c[0x0][0x178] ;  /* 0x00005e00ff007624 */ /* 0x000fca00078e00ff */
[----:B------:R-:W-:Y:S02]  /*0230*/  IADD3 R0, R0, 0x7f, RZ ;  /* 0x0000007f00007810 */ /* 0x000fe40007ffe0ff */
[----:B------:R-:W-:-:S05]  /*0240*/  @P0 IADD3 R3, R3, 0x1, RZ ;  /* 0x0000000103030810 */ /* 0x000fca0007ffe0ff */
[----:B------:R-:W-:Y:S01]  /*0250*/  IMAD.MOV.U32 R2, RZ, RZ, R3 ;  /* 0x000000ffff027224 */ /* 0x000fe200078e0003 */
[----:B------:R-:W-:-:S03]  /*0260*/  SHF.R.S32.HI R3, RZ, 0x1f, R0 ;  /* 0x0000001fff037819 */ /* 0x000fc60000011400 */
[----:B------:R-:W-:Y:S01]  /*0270*/  @!P2 IMAD.MOV R2, RZ, RZ, -R2 ;  /* 0x000000ffff02a224 */ /* 0x000fe200078e0a02 */
[----:B------:R-:W-:Y:S02]  /*0280*/  @!P1 LOP3.LUT R2, RZ, R4, RZ, 0x33, !PT ;  /* 0x00000004ff029212 */ /* 0x000fe400078e33ff */
[----:B------:R-:W-:-:S03]  /*0290*/  LEA.HI R3, R3, R0, RZ, 0x7 ;  /* 0x0000000003037211 */ /* 0x000fc600078f38ff */
[----:B------:R-:W-:Y:S02]  /*02a0*/  IMAD.SHL.U32 R8, R2, 0x8, RZ ;  /* 0x0000000802087824 */ /* 0x000fe400078e00ff */
[----:B------:R-:W-:-:S03]  /*02b0*/  IMAD.MOV R2, RZ, RZ, -R2 ;  /* 0x000000ffff027224 */ /* 0x000fc600078e0a02 */
[----:B------:R-:W-:Y:S01]  /*02c0*/  LEA.HI.SX32 R3, R3, -R8, 0x19 ;  /* 0x8000000803037211 */ /* 0x000fe200078fcaff */
[----:B------:R-:W-:-:S03]  /*02d0*/  IMAD R4, R4, R2, R5 ;  /* 0x0000000204047224 */ /* 0x000fc600078e0205 */
[----:B------:R-:W-:Y:S02]  /*02e0*/  IMNMX R11, R3, 0x8, PT ;  /* 0x00000008030b7817 */ /* 0x000fe40003800200 */
[----:B------:R-:W-:Y:S02]  /*02f0*/  IABS R9, R4 ;  /* 0x0000000400097213 */ /* 0x000fe40000000000 */
[----:B------:R-:W-:-:S04]  /*0300*/  IABS R7, R11 ;  /* 0x0000000b00077213 */ /* 0x000fc80000000000 */
[----:B------:R-:W0:Y:S08]  /*0310*/  I2F.RP R0, R7 ;  /* 0x0000000700007306 */ /* 0x000e300000209400 */
[----:B0-----:R-:W0:Y:S02]  /*0320*/  MUFU.RCP R0, R0 ;  /* 0x0000000000007308 */ /* 0x001e240000001000 */
[----:B0-----:R-:W-:-:S06]  /*0330*/  IADD3 R3, R0, 0xffffffe, RZ ;  /* 0x0ffffffe00037810 */ /* 0x001fcc0007ffe0ff */
[----:B------:R-:W0:Y:S02]  /*0340*/  F2I.FTZ.U32.TRUNC.NTZ R3, R3 ;  /* 0x0000000300037305 */ /* 0x000e24000021f000 */
[----:B0-----:R-:W-:-:S04]  /*0350*/  IMAD.MOV R6, RZ, RZ, -R3 ;  /* 0x000000ffff067224 */ /* 0x001fc800078e0a03 */
[----:B------:R-:W-:Y:S01]  /*0360*/  IMAD.MOV.U32 R2, RZ, RZ, R6 ;  /* 0x000000ffff027224 */ /* 0x000fe200078e0006 */
[----:B------:R-:W-:-:S03]  /*0370*/  IABS R6, R11 ;  /* 0x0000000b00067213 */ /* 0x000fc60000000000 */
[----:B------:R-:W-:Y:S02]  /*0380*/  IMAD R5, R2, R7, RZ ;  /* 0x0000000702057224 */ /* 0x000fe400078e02ff */
[----:B------:R-:W-:Y:S02]  /*0390*/  IMAD.MOV.U32 R2, RZ, RZ, RZ ;  /* 0x000000ffff027224 */ /* 0x000fe400078e00ff */
[----:B------:R-:W-:Y:S02]  /*03a0*/  IMAD.MOV R0, RZ, RZ, -R6 ;  /* 0x000000ffff007224 */ /* 0x000fe400078e0a06 */
[----:B------:R-:W-:Y:S01]  /*03b0*/  IMAD.HI.U32 R2, R3, R5, R2 ;  /* 0x0000000503027227 */ /* 0x000fe200078e0002 */
[----:B-1----:R-:W-:-:S03]  /*03c0*/  LOP3.LUT R3, R54, 0x7f, RZ, 0xc0, !PT ;  /* 0x0000007f36037812 */ /* 0x002fc600078ec0ff */
[----:B------:R-:W-:Y:S02]  /*03d0*/  IMAD.MOV.U32 R6, RZ, RZ, c[0x0][0x180] ;  /* 0x00006000ff067624 */ /* 0x000fe400078e00ff */
[----:B------:R-:W-:-:S03]  /*03e0*/  IMAD.HI.U32 R2, R2, R9, RZ ;  /* 0x0000000902027227 */ /* 0x000fc600078e00ff */
[----:B------:R-:W-:Y:S01]  /*03f0*/  IADD3 R6, R6, 0x1f, RZ ;  /* 0x0000001f06067810 */ /* 0x000fe20007ffe0ff */
[----:B------:R-:W-:-:S05]  /*0400*/  IMAD R0, R2, R0, R9 ;  /* 0x0000000002007224 */ /* 0x000fca00078e0209 */
[----:B------:R-:W-:-:S13]  /*0410*/  ISETP.GT.U32.AND P1, PT, R7, R0, PT ;  /* 0x000000000700720c */ /* 0x000fda0003f24070 */
[----:B------:R-:W-:Y:S01]  /*0420*/  @!P1 IMAD.IADD R0, R0, 0x1, -R7 ;  /* 0x0000000100009824 */ /* 0x000fe200078e0a07 */
[----:B------:R-:W-:Y:S02]  /*0430*/  @!P1 IADD3 R2, R2, 0x1, RZ ;  /* 0x0000000102029810 */ /* 0x000fe40007ffe0ff */
[----:B------:R-:W-:Y:S02]  /*0440*/  ISETP.NE.AND P1, PT, R11, RZ, PT ;  /* 0x000000ff0b00720c */ /* 0x000fe40003f25270 */
[----:B------:R-:W-:Y:S02]  /*0450*/  ISETP.GE.U32.AND P0, PT, R0, R7, PT ;  /* 0x000000070000720c */ /* 0x000fe40003f06070 */
[----:B------:R-:W-:-:S04]  /*0460*/  LOP3.LUT R0, R4, R11, RZ, 0x3c, !PT ;  /* 0x0000000b04007212 */ /* 0x000fc800078e3cff */
[----:B------:R-:W-:-:S07]  /*0470*/  ISETP.GE.AND P2, PT, R0, RZ, PT ;  /* 0x000000ff0000720c */ /* 0x000fce0003f46270 */
[----:B------:R-:W-:Y:S02]  /*0480*/  @P0 IADD3 R2, R2, 0x1, RZ ;  /* 0x0000000102020810 */ /* 0x000fe40007ffe0ff */
[----:B------:R-:W-:-:S04]  /*0490*/  ISETP.GT.AND P0, PT, R6, 0x1f, PT ;  /* 0x0000001f0600780c */ /* 0x000fc80003f04270 */
[----:B------:R-:W-:Y:S01]  /*04a0*/  @!P2 IMAD.MOV R2, RZ, RZ, -R2 ;  /* 0x000000ffff02a224 */ /* 0x000fe200078e0a02 */
[----:B------:R-:W-:-:S05]  /*04b0*/  @!P1 LOP3.LUT R2, RZ, R11, RZ, 0x33, !PT ;  /* 0x0000000bff029212 */ /* 0x000fca00078e33ff */
[----:B------:R-:W-:Y:S02]  /*04c0*/  IMAD.MOV R0, RZ, RZ, -R2 ;  /* 0x000000ffff007224 */ /* 0x000fe400078e0a02 */
[----:B------:R-:W-:Y:S02]  /*04d0*/  IMAD.SHL.U32 R19, R2, 0x100, RZ ;  /* 0x0000010002137824 */ /* 0x000fe400078e00ff */
[----:B------:R-:W-:Y:S01]  /*04e0*/  IMAD R0, R11, R0, R4 ;  /* 0x000000000b007224 */ /* 0x000fe200078e0204 */
[----:B------:R-:W-:-:S03]  /*04f0*/  SHF.R.U32.HI R4, RZ, 0x7, R54 ;  /* 0x00000007ff047819 */ /* 0x000fc60000011636 */
[----:B------:R-:W-:Y:S01]  /*0500*/  IMAD.IADD R0, R8, 0x1, R0 ;  /* 0x0000000108007824 */ /* 0x000fe200078e0200 */
[----:B------:R-:W-:-:S03]  /*0510*/  SGXT.U32 R52, R4, 0x2 ;  /* 0x000000020434781a */ /* 0x000fc60000000000 */
[----:B------:R-:W-:Y:S01]  /*0520*/  IMAD R53, R0, 0x80, R3 ;  /* 0x0000008000357824 */ /* 0x000fe200078e0203 */
[C---:B------:R-:W-:Y:S02]  /*0530*/  LOP3.LUT R22, R52.reuse, 0x4, RZ, 0xfc, !PT ;  /* 0x0000000434167812 */ /* 0x040fe400078efcff */
[C---:B------:R-:W-:Y:S02]  /*0540*/  LOP3.LUT R28, R52.reuse, 0x8, RZ, 0xfc, !PT ;  /* 0x00000008341c7812 */ /* 0x040fe400078efcff */
[----:B------:R0:W-:Y:S01]  /*0550*/  STL [R1+0xc], R53 ;  /* 0x00000c3501007387 */ /* 0x0001e20000100800 */
[C---:B------:R-:W-:Y:S02]  /*0560*/  LOP3.LUT R30, R52.reuse, 0xc, RZ, 0xfc, !PT ;  /* 0x0000000c341e7812 */ /* 0x040fe400078efcff */
[C---:B------:R-:W-:Y:S01]  /*0570*/  LOP3.LUT R32, R52.reuse, 0x10, RZ, 0xfc, !PT ;  /* 0x0000001034207812 */ /* 0x040fe200078efcff */
[----:B------:R0:W-:Y:S01]  /*0580*/  STL [R1], R19 ;  /* 0x0000001301007387 */ /* 0x0001e20000100800 */
[----:B------:R-:W-:-:S02]  /*0590*/  LOP3.LUT R34, R52, 0x14, RZ, 0xfc, !PT ;  /* 0x0000001434227812 */ /* 0x000fc400078efcff */
[C---:B------:R-:W-:Y:S02]  /*05a0*/  LOP3.LUT R40, R52.reuse, 0x18, RZ, 0xfc, !PT ;  /* 0x0000001834287812 */ /* 0x040fe400078efcff */
[----:B------:R-:W-:Y:S01]  /*05b0*/  LOP3.LUT R42, R52, 0x1c, RZ, 0xfc, !PT ;  /* 0x0000001c342a7812 */ /* 0x000fe200078efcff */
[----:B------:R-:W-:Y:S05]  /*05c0*/  @P0 BRA `(.L_x_0) ;  /* 0x0000015000000947 */ /* 0x000fea0003800000 */
[C---:B------:R-:W-:Y:S01]  /*05d0*/  IMAD.SHL.U32 R2, R54.reuse, 0x10, RZ ;  /* 0x0000001036027824 */ /* 0x040fe200078e00ff */
[----:B------:R-:W-:Y:S01]  /*05e0*/  CS2R R36, SRZ ;  /* 0x0000000000247805 */ /* 0x000fe2000001ff00 */
[----:B------:R-:W-:Y:S01]  /*05f0*/  IMAD.SHL.U32 R0, R54, 0x8, RZ ;  /* 0x0000000836007824 */ /* 0x000fe200078e00ff */
[----:B------:R-:W-:Y:S01]  /*0600*/  CS2R R16, SRZ ;  /* 0x0000000000107805 */ /* 0x000fe2000001ff00 */
[----:B------:R-:W-:Y:S01]  /*0610*/  CS2R R24, SRZ ;  /* 0x0000000000187805 */ /* 0x000fe2000001ff00 */
[----:B------:R1:W-:Y:S01]  /*0620*/  STL [R1+0x10], R2 ;  /* 0x0000100201007387 */ /* 0x0003e20000100800 */
[----:B------:R-:W-:Y:S01]  /*0630*/  CS2R R14, SRZ ;  /* 0x00000000000e7805 */ /* 0x000fe2000001ff00 */
[----:B------:R-:W-:Y:S01]  /*0640*/  CS2R R44, SRZ ;  /* 0x00000000002c7805 */ /* 0x000fe2000001ff00 */
[----:B------:R-:W-:Y:S01]  /*0650*/  CS2R R12, SRZ ;  /* 0x00000000000c7805 */ /* 0x000fe2000001ff00 */
[----:B------:R2:W-:Y:S01]  /*0660*/  STL [R1+0x14], R0 ;  /* 0x0000140001007387 */ /* 0x0005e20000100800 */
[----:B------:R-:W-:Y:S01]  /*0670*/  CS2R R48, SRZ ;  /* 0x0000000000307805 */ /* 0x000fe2000001ff00 */
        /* <DEDUP_REMOVED lines=8> */
[----:B-1----:R-:W-:Y:S01]  /*0700*/  CS2R R2, SRZ ;  /* 0x0000000000027805 */ /* 0x002fe2000001ff00 */
[----:B------:R-:W-:Y:S05]  /*0710*/  BRA `(.L_x_1) ;  /* 0x0000287000007947 */ /* 0x000fea0003800000 */
.L_x_0:
[----:B------:R-:W-:Y:S01]  /*0720*/  IABS R4, c[0x0][0x17c] ;  /* 0x00005f0000047a13 */ /* 0x000fe20000000000 */
[C---:B------:R-:W-:Y:S01]  /*0730*/  IMAD.SHL.U32 R26, R54.reuse, 0x10, RZ ;  /* 0x00000010361a7824 */ /* 0x040fe200078e00ff */
[----:B------:R-:W-:Y:S01]  /*0740*/  SHF.R.U32.HI R5, RZ, 0x5, R54 ;  /* 0x00000005ff057819 */ /* 0x000fe20000011636 */
[C---:B------:R-:W-:Y:S01]  /*0750*/  IMAD.SHL.U32 R24, R54.reuse, 0x8, RZ ;  /* 0x0000000836187824 */ /* 0x040fe200078e00ff */
[----:B------:R-:W1:Y:S01]  /*0760*/  I2F.RP R0, R4 ;  /* 0x0000000400007306 */ /* 0x000e620000209400 */
[----:B------:R-:W-:Y:S01]  /*0770*/  SHF.R.S32.HI R3, RZ, 0x1f, R6 ;  /* 0x0000001fff037819 */ /* 0x000fe20000011406 */
[----:B------:R-:W-:Y:S01]  /*0780*/  STL [R1+0x10], R26 ;  /* 0x0000101a01007387 */ /* 0x000fe20000100800 */
[----:B------:R-:W-:Y:S01]  /*0790*/  SGXT.U32 R5, R5, 0x4 ;  /* 0x000000040505781a */ /* 0x000fe20000000000 */
[C---:B------:R-:W-:Y:S01]  /*07a0*/  IMAD.SHL.U32 R96, R54.reuse, 0x80, RZ ;  /* 0x0000008036607824 */ /* 0x040fe200078e00ff */
[----:B------:R-:W-:Y:S01]  /*07b0*/  LEA.HI R18, R54, R19, RZ, 0x1b ;  /* 0x0000001336127211 */ /* 0x000fe200078fd8ff */
[----:B------:R-:W-:Y:S01]  /*07c0*/  STL [R1+0x14], R24 ;  /* 0x0000141801007387 */ /* 0x000fe20000100800 */
[----:B------:R-:W-:Y:S01]  /*07d0*/  LOP3.LUT R5, R19, R5, RZ, 0xfc, !PT ;  /* 0x0000000513057212 */ /* 0x000fe200078efcff */
[----:B------:R-:W-:Y:S01]  /*07e0*/  CS2R R80, SRZ ;  /* 0x0000000000507805 */ /* 0x000fe2000001ff00 */
[----:B------:R-:W-:Y:S01]  /*07f0*/  LEA.HI R2, R3, R6, RZ, 0x5 ;  /* 0x0000000603027211 */ /* 0x000fe200078f28ff */
[----:B------:R-:W-:Y:S01]  /*0800*/  IMAD.MOV.U32 R6, RZ, RZ, RZ ;  /* 0x000000ffff067224 */ /* 0x000fe200078e00ff */
[C---:B------:R-:W-:Y:S01]  /*0810*/  IADD3 R3, R18.reuse, 0xf0, RZ ;  /* 0x000000f012037810 */ /* 0x040fe20007ffe0ff */
[----:B------:R-:W-:Y:S01]  /*0820*/  CS2R R82, SRZ ;  /* 0x0000000000527805 */ /* 0x000fe2000001ff00 */
[----:B------:R-:W-:Y:S01]  /*0830*/  LOP3.LUT R10, R5, 0xe0, RZ, 0xfc, !PT ;  /* 0x000000e0050a7812 */ /* 0x000fe200078efcff */
[----:B------:R-:W-:Y:S01]  /*0840*/  CS2R R44, SRZ ;  /* 0x00000000002c7805 */ /* 0x000fe2000001ff00 */
[----:B------:R-:W-:Y:S01]  /*0850*/  IABS R11, R3 ;  /* 0x00000003000b7213 */ /* 0x000fe20000000000 */
[----:B-1----:R-:W1:Y:S01]  /*0860*/  MUFU.RCP R0, R0 ;  /* 0x0000000000007308 */ /* 0x002e620000001000 */
[----:B------:R-:W-:Y:S01]  /*0870*/  IADD3 R16, R18, 0xd0, RZ ;  /* 0x000000d012107810 */ /* 0x000fe20007ffe0ff */
[----:B------:R-:W-:Y:S01]  /*0880*/  CS2R R46, SRZ ;  /* 0x00000000002e7805 */ /* 0x000fe2000001ff00 */
[----:B------:R-:W-:Y:S01]  /*0890*/  IABS R13, R10 ;  /* 0x0000000a000d7213 */ /* 0x000fe20000000000 */
[----:B------:R-:W-:Y:S01]  /*08a0*/  CS2R R76, SRZ ;  /* 0x00000000004c7805 */ /* 0x000fe2000001ff00 */
[----:B------:R-:W-:Y:S01]  /*08b0*/  ISETP.GE.AND P1, PT, R3, RZ, PT ;  /* 0x000000ff0300720c */ /* 0x000fe20003f26270 */
[----:B------:R-:W-:Y:S01]  /*08c0*/  CS2R R78, SRZ ;  /* 0x00000000004e7805 */ /* 0x000fe2000001ff00 */
[----:B------:R-:W-:Y:S01]  /*08d0*/  IABS R15, R16 ;  /* 0x00000010000f7213 */ /* 0x000fe20000000000 */
[----:B------:R-:W-:Y:S01]  /*08e0*/  CS2R R56, SRZ ;  /* 0x0000000000387805 */ /* 0x000fe2000001ff00 */
[--C-:B------:R-:W-:Y:S01]  /*08f0*/  SHF.R.U32.HI R12, RZ, 0x3, R54.reuse ;  /* 0x00000003ff0c7819 */ /* 0x100fe20000011636 */
[----:B------:R-:W-:Y:S01]  /*0900*/  CS2R R58, SRZ ;  /* 0x00000000003a7805 */ /* 0x000fe2000001ff00 */
[----:B------:R-:W-:Y:S01]  /*0910*/  ISETP.GE.AND P5, PT, R16, RZ, PT ;  /* 0x000000ff1000720c */ /* 0x000fe20003fa6270 */
[----:B------:R-:W-:Y:S01]  /*0920*/  CS2R R60, SRZ ;  /* 0x00000000003c7805 */ /* 0x000fe2000001ff00 */
[----:B------:R-:W-:Y:S01]  /*0930*/  LOP3.LUT R20, R5, 0xa0, RZ, 0xfc, !PT ;  /* 0x000000a005147812 */ /* 0x000fe200078efcff */
[----:B------:R-:W-:Y:S01]  /*0940*/  CS2R R62, SRZ ;  /* 0x00000000003e7805 */ /* 0x000fe2000001ff00 */
[----:B------:R-:W-:Y:S01]  /*0950*/  IABS R39, R5 ;  /* 0x0000000500277213 */ /* 0x000fe20000000000 */
[----:B------:R-:W-:Y:S01]  /*0960*/  CS2R R48, SRZ ;  /* 0x0000000000307805 */ /* 0x000fe2000001ff00 */
[----:B-1----:R-:W-:Y:S01]  /*0970*/  IADD3 R7, R0, 0xffffffe, RZ ;  /* 0x0ffffffe00077810 */ /* 0x002fe20007ffe0ff */
[----:B------:R-:W-:Y:S01]  /*0980*/  CS2R R50, SRZ ;  /* 0x0000000000327805 */ /* 0x000fe2000001ff00 */
[----:B------:R-:W-:Y:S01]  /*0990*/  IABS R21, R20 ;  /* 0x0000001400157213 */ /* 0x000fe20000000000 */
[----:B------:R-:W-:Y:S01]  /*09a0*/  CS2R R64, SRZ ;  /* 0x0000000000407805 */ /* 0x000fe2000001ff00 */
[----:B------:R-:W-:Y:S01]  /*09b0*/  IABS R43, R53 ;  /* 0x00000035002b7213 */ /* 0x000fe20000000000 */
[----:B------:R-:W-:Y:S01]  /*09c0*/  CS2R R66, SRZ ;  /* 0x0000000000427805 */ /* 0x000fe2000001ff00 */
[----:B------:R-:W1:Y:S01]  /*09d0*/  F2I.FTZ.U32.TRUNC.NTZ R7, R7 ;  /* 0x0000000700077305 */ /* 0x000e62000021f000 */
[----:B------:R-:W-:Y:S01]  /*09e0*/  SHF.R.U32.HI R41, RZ, 0x2, R54 ;  /* 0x00000002ff297819 */ /* 0x000fe20000011636 */
[----:B------:R-:W-:Y:S01]  /*09f0*/  CS2R R68, SRZ ;  /* 0x0000000000447805 */ /* 0x000fe2000001ff00 */
[----:B------:R-:W-:Y:S01]  /*0a00*/  SHF.R.S32.HI R2, RZ, 0x5, R2 ;  /* 0x00000005ff027819 */ /* 0x000fe20000011402 */
[----:B------:R-:W-:Y:S01]  /*0a10*/  CS2R R70, SRZ ;  /* 0x0000000000467805 */ /* 0x000fe2000001ff00 */
[----:B------:R-:W-:Y:S01]  /*0a20*/  CS2R R72, SRZ ;  /* 0x0000000000487805 */ /* 0x000fe2000001ff00 */
[----:B------:R-:W-:Y:S01]  /*0a30*/  CS2R R74, SRZ ;  /* 0x00000000004a7805 */ /* 0x000fe2000001ff00 */
[----:B-1----:R-:W-:-:S04]  /*0a40*/  IMAD.MOV R9, RZ, RZ, -R7 ;  /* 0x000000ffff097224 */ /* 0x002fc800078e0a07 */
[----:B------:R-:W-:-:S04]  /*0a50*/  IMAD R9, R9, R4, RZ ;  /* 0x0000000409097224 */ /* 0x000fc800078e02ff */
[----:B------:R-:W-:-:S04]  /*0a60*/  IMAD.HI.U32 R0, R7, R9, R6 ;  /* 0x0000000907007227 */ /* 0x000fc800078e0006 */
[----:B------:R-:W-:Y:S02]  /*0a70*/  IMAD.SHL.U32 R6, R54, 0x2, RZ ;  /* 0x0000000236067824 */ /* 0x000fe400078e00ff */
[----:B------:R-:W-:-:S03]  /*0a80*/  IMAD.HI.U32 R3, R0, R11, RZ ;  /* 0x0000000b00037227 */ /* 0x000fc600078e00ff */
[----:B------:R-:W-:Y:S01]  /*0a90*/  LOP3.LUT R9, R6, 0x10, RZ, 0xc0, !PT ;  /* 0x0000001006097812 */ /* 0x000fe200078ec0ff */
[----:B------:R-:W-:-:S04]  /*0aa0*/  IMAD.HI.U32 R7, R0, R13, RZ ;  /* 0x0000000d00077227 */ /* 0x000fc800078e00ff */
[----:B------:R-:W-:Y:S02]  /*0ab0*/  IMAD.MOV R3, RZ, RZ, -R3 ;  /* 0x000000ffff037224 */ /* 0x000fe400078e0a03 */
[----:B------:R-:W-:-:S04]  /*0ac0*/  IMAD.HI.U32 R8, R0, R15, RZ ;  /* 0x0000000f00087227 */ /* 0x000fc800078e00ff */
[----:B------:R-:W-:Y:S01]  /*0ad0*/  IMAD.MOV R14, RZ, RZ, -R7 ;  /* 0x000000ffff0e7224 */ /* 0x000fe200078e0a07 */
[----:B------:R-:W-:Y:S01]  /*0ae0*/  LOP3.LUT R7, R9, 0x20, R12, 0xf8, !PT ;  /* 0x0000002009077812 */ /* 0x000fe200078ef80c */
[----:B------:R-:W-:Y:S01]  /*0af0*/  IMAD R9, R4, R3, R11 ;  /* 0x0000000304097224 */ /* 0x000fe200078e020b */
[----:B------:R-:W-:Y:S01]  /*0b00*/  IABS R11, c[0x0][0x178] ;  /* 0x00005e00000b7a13 */ /* 0x000fe20000000000 */
[----:B------:R-:W-:Y:S01]  /*0b10*/  IMAD.MOV R16, RZ, RZ, -R8 ;  /* 0x000000ffff107224 */ /* 0x000fe200078e0a08 */
[----:B------:R-:W-:Y:S01]  /*0b20*/  IADD3 R8, R18, 0xb0, RZ ;  /* 0x000000b012087810 */ /* 0x000fe20007ffe0ff */
[C---:B------:R-:W-:Y:S01]  /*0b30*/  IMAD R3, R4.reuse, R14, R13 ;  /* 0x0000000e04037224 */ /* 0x040fe200078e020d */
[C---:B------:R-:W-:Y:S01]  /*0b40*/  ISETP.GT.U32.AND P3, PT, R4.reuse, R9, PT ;  /* 0x000000090400720c */ /* 0x040fe20003f64070 */
[----:B------:R-:W-:Y:S01]  /*0b50*/  IMAD R15, R4, R16, R15 ;  /* 0x00000010040f7224 */ /* 0x000fe200078e020f */
[----:B------:R-:W-:Y:S01]  /*0b60*/  ISETP.GE.AND P2, PT, R8, RZ, PT ;  /* 0x000000ff0800720c */ /* 0x000fe20003f46270 */
[----:B------:R-:W-:Y:S01]  /*0b70*/  IMAD.HI.U32 R13, R0, R21, RZ ;  /* 0x00000015000d7227 */ /* 0x000fe200078e00ff */
[----:B------:R-:W-:-:S02]  /*0b80*/  ISETP.GT.U32.AND P4, PT, R4, R3, PT ;  /* 0x000000030400720c */ /* 0x000fc40003f84070 */
[----:B0-----:R-:W-:Y:S01]  /*0b90*/  IABS R19, R8 ;  /* 0x0000000800137213 */ /* 0x001fe20000000000 */
[----:B------:R-:W-:Y:S01]  /*0ba0*/  IMAD.MOV.U32 R8, RZ, RZ, R11 ;  /* 0x000000ffff087224 */ /* 0x000fe200078e000b */
[----:B------:R-:W-:Y:S01]  /*0bb0*/  LOP3.LUT R16, R5, 0xc0, RZ, 0xfc, !PT ;  /* 0x000000c005107812 */ /* 0x000fe200078efcff */
[----:B------:R-:W-:Y:S01]  /*0bc0*/  IMAD.MOV R13, RZ, RZ, -R13 ;  /* 0x000000ffff0d7224 */ /* 0x000fe200078e0a0d */
[----:B------:R-:W-:Y:S01]  /*0bd0*/  ISETP.GT.U32.AND P0, PT, R4, R15, PT ;  /* 0x0000000f0400720c */ /* 0x000fe20003f04070 */
[----:B------:R-:W0:Y:S01]  /*0be0*/  I2F.RP R14, R8 ;  /* 0x00000008000e7306 */ /* 0x000e220000209400 */
[----:B------:R-:W-:Y:S01]  /*0bf0*/  IABS R17, R16 ;  /* 0x0000001000117213 */ /* 0x000fe20000000000 */
[----:B------:R-:W-:Y:S02]  /*0c00*/  @!P3 IMAD.IADD R9, R9, 0x1, -R4 ;  /* 0x000000010909b824 */ /* 0x000fe400078e0a04 */
[----:B------:R-:W-:-:S04]  /*0c10*/  IMAD.HI.U32 R12, R0, R19, RZ ;  /* 0x00000013000c7227 */ /* 0x000fc800078e00ff */
[----:B------:R-:W-:-:S04]  /*0c20*/  IMAD.HI.U32 R11, R0, R17, RZ ;  /* 0x00000011000b7227 */ /* 0x000fc800078e00ff */
[--C-:B------:R-:W-:Y:S01]  /*0c30*/  @!P4 IMAD.IADD R3, R3, 0x1, -R4.reuse ;  /* 0x000000010303c824 */ /* 0x100fe200078e0a04 */
[C---:B------:R-:W-:Y:S01]  /*0c40*/  ISETP.GT.U32.AND P4, PT, R4.reuse, R9, PT ;  /* 0x000000090400720c */ /* 0x040fe20003f84070 */
[----:B------:R-:W-:Y:S02]  /*0c50*/  IMAD.MOV R11, RZ, RZ, -R11 ;  /* 0x000000ffff0b7224 */ /* 0x000fe400078e0a0b */
[----:B------:R-:W-:Y:S01]  /*0c60*/  @!P0 IMAD.IADD R15, R15, 0x1, -R4 ;  /* 0x000000010f0f8824 */ /* 0x000fe200078e0a04 */
[C---:B------:R-:W-:Y:S01]  /*0c70*/  ISETP.GT.U32.AND P3, PT, R4.reuse, R3, PT ;  /* 0x000000030400720c */ /* 0x040fe20003f64070 */
[C---:B------:R-:W-:Y:S01]  /*0c80*/  IMAD R17, R4.reuse, R11, R17 ;  /* 0x0000000b04117224 */ /* 0x040fe200078e0211 */
[----:B0-----:R-:W0:Y:S01]  /*0c90*/  MUFU.RCP R14, R14 ;  /* 0x0000000e000e7308 */ /* 0x001e220000001000 */
[----:B------:R-:W-:Y:S01]  /*0ca0*/  IMAD.MOV R12, RZ, RZ, -R12 ;  /* 0x000000ffff0c7224 */ /* 0x000fe200078e0a0c */
[C---:B------:R-:W-:Y:S01]  /*0cb0*/  ISETP.GT.U32.AND P0, PT, R4.reuse, R15, PT ;  /* 0x0000000f0400720c */ /* 0x040fe20003f04070 */
[C---:B------:R-:W-:Y:S01]  /*0cc0*/  IMAD R21, R4.reuse, R13, R21 ;  /* 0x0000000d04157224 */ /* 0x040fe200078e0215 */
[C---:B------:R-:W-:Y:S01]  /*0cd0*/  ISETP.GT.U32.AND P6, PT, R4.reuse, R17, PT ;  /* 0x000000110400720c */ /* 0x040fe20003fc4070 */
[----:B------:R-:W-:Y:S01]  /*0ce0*/  IMAD R19, R4, R12, R19 ;  /* 0x0000000c04137224 */ /* 0x000fe200078e0213 */
[----:B------:R-:W-:Y:S01]  /*0cf0*/  IADD3 R11, R18, 0x90, RZ ;  /* 0x00000090120b7810 */ /* 0x000fe20007ffe0ff */
[----:B------:R-:W-:Y:S01]  /*0d00*/  @!P4 IMAD.IADD R9, R9, 0x1, -R4 ;  /* 0x000000010909c824 */ /* 0x000fe200078e0a04 */
[----:B------:R-:W-:-:S02]  /*0d10*/  LOP3.LUT R12, R5, 0x80, RZ, 0xfc, !PT ;  /* 0x00000080050c7812 */ /* 0x000fc400078efcff */
[----:B------:R-:W-:Y:S01]  /*0d20*/  ISETP.GE.AND P4, PT, R11, RZ, PT ;  /* 0x000000ff0b00720c */ /* 0x000fe20003f86270 */
[--C-:B------:R-:W-:Y:S01]  /*0d30*/  @!P3 IMAD.IADD R3, R3, 0x1, -R4.reuse ;  /* 0x000000010303b824 */ /* 0x100fe200078e0a04 */
[C---:B------:R-:W-:Y:S01]  /*0d40*/  ISETP.GT.U32.AND P3, PT, R4.reuse, R19, PT ;  /* 0x000000130400720c */ /* 0x040fe20003f64070 */
[----:B------:R-:W-:Y:S01]  /*0d50*/  @!P1 IMAD.MOV R9, RZ, RZ, -R9 ;  /* 0x000000ffff099224 */ /* 0x000fe200078e0a09 */
[----:B------:R-:W-:Y:S01]  /*0d60*/  IABS R23, R11 ;  /* 0x0000000b00177213 */ /* 0x000fe20000000000 */
[--C-:B------:R-:W-:Y:S01]  /*0d70*/  @!P0 IMAD.IADD R15, R15, 0x1, -R4.reuse ;  /* 0x000000010f0f8824 */ /* 0x100fe200078e0a04 */
[----:B------:R-:W-:Y:S01]  /*0d80*/  ISETP.GT.U32.AND P0, PT, R4, R21, PT ;  /* 0x000000150400720c */ /* 0x000fe20003f04070 */
[----:B------:R-:W-:Y:S01]  /*0d90*/  @!P6 IMAD.IADD R17, R17, 0x1, -R4 ;  /* 0x000000011111e824 */ /* 0x000fe200078e0a04 */
[----:B0-----:R-:W-:Y:S01]  /*0da0*/  IADD3 R11, R14, 0xffffffe, RZ ;  /* 0x0ffffffe0e0b7810 */ /* 0x001fe20007ffe0ff */
[----:B------:R-:W-:Y:S01]  /*0db0*/  IMAD.MOV.U32 R13, RZ, RZ, R3 ;  /* 0x000000ffff0d7224 */ /* 0x000fe200078e0003 */
[----:B------:R-:W-:Y:S01]  /*0dc0*/  ISETP.GE.AND P1, PT, R10, RZ, PT ;  /* 0x000000ff0a00720c */ /* 0x000fe20003f26270 */
[----:B------:R-:W-:Y:S01]  /*0dd0*/  IMAD.HI.U32 R10, R0, R23, RZ ;  /* 0x00000017000a7227 */ /* 0x000fe200078e00ff */
[----:B------:R-:W-:-:S02]  /*0de0*/  ISETP.GT.U32.AND P6, PT, R4, R17, PT ;  /* 0x000000110400720c */ /* 0x000fc40003fc4070 */
[----:B------:R-:W0:Y:S01]  /*0df0*/  F2I.FTZ.U32.TRUNC.NTZ R11, R11 ;  /* 0x0000000b000b7305 */ /* 0x000e22000021f000 */
[----:B------:R-:W-:Y:S01]  /*0e00*/  @!P3 IMAD.IADD R19, R19, 0x1, -R4 ;  /* 0x000000011313b824 */ /* 0x000fe200078e0a04 */
[----:B------:R-:W-:Y:S01]  /*0e10*/  ISETP.GE.AND P3, PT, R16, RZ, PT ;  /* 0x000000ff1000720c */ /* 0x000fe20003f66270 */
[----:B------:R-:W-:Y:S01]  /*0e20*/  IMAD.MOV R10, RZ, RZ, -R10 ;  /* 0x000000ffff0a7224 */ /* 0x000fe200078e0a0a */
[----:B------:R-:W-:Y:S01]  /*0e30*/  IABS R25, R12 ;  /* 0x0000000c00197213 */ /* 0x000fe20000000000 */
[----:B------:R-:W-:Y:S01]  /*0e40*/  @!P0 IMAD.IADD R21, R21, 0x1, -R4 ;  /* 0x0000000115158824 */ /* 0x000fe200078e0a04 */
[C---:B------:R-:W-:Y:S01]  /*0e50*/  ISETP.GT.U32.AND P0, PT, R4.reuse, R19, PT ;  /* 0x000000130400720c */ /* 0x040fe20003f04070 */
[----:B------:R-:W-:Y:S01]  /*0e60*/  IMAD R3, R4, R10, R23 ;  /* 0x0000000a04037224 */ /* 0x000fe200078e0217 */
[----:B------:R-:W-:Y:S01]  /*0e70*/  IADD3 R10, R18, 0x70, RZ ;  /* 0x00000070120a7810 */ /* 0x000fe20007ffe0ff */
[----:B------:R-:W-:Y:S01]  /*0e80*/  IMAD.HI.U32 R14, R0, R25, RZ ;  /* 0x00000019000e7227 */ /* 0x000fe200078e00ff */
[----:B------:R-:W-:-:S03]  /*0e90*/  LOP3.LUT R16, R5, 0x60, RZ, 0xfc, !PT ;  /* 0x0000006005107812 */ /* 0x000fc600078efcff */
[----:B------:R-:W-:Y:S01]  /*0ea0*/  @!P6 IMAD.IADD R17, R17, 0x1, -R4 ;  /* 0x000000011111e824 */ /* 0x000fe200078e0a04 */
[----:B------:R-:W-:Y:S01]  /*0eb0*/  IABS R27, R16 ;  /* 0x00000010001b7213 */ /* 0x000fe20000000000 */
[----:B------:R-:W-:Y:S01]  /*0ec0*/  IMAD.MOV R14, RZ, RZ, -R14 ;  /* 0x000000ffff0e7224 */ /* 0x000fe200078e0a0e */
[----:B------:R-:W-:Y:S01]  /*0ed0*/  ISETP.GE.AND P6, PT, R12, RZ, PT ;  /* 0x000000ff0c00720c */ /* 0x000fe20003fc6270 */
[----:B------:R-:W-:Y:S01]  /*0ee0*/  @!P3 IMAD.MOV R17, RZ, RZ, -R17 ;  /* 0x000000ffff11b224 */ /* 0x000fe200078e0a11 */
[----:B------:R-:W-:Y:S01]  /*0ef0*/  ISETP.GT.U32.AND P3, PT, R4, R3, PT ;  /* 0x000000030400720c */ /* 0x000fe20003f64070 */
[----:B0-----:R-:W-:Y:S01]  /*0f00*/  IMAD.MOV R31, RZ, RZ, -R11 ;  /* 0x000000ffff1f7224 */ /* 0x001fe200078e0a0b */
[----:B------:R-:W-:Y:S01]  /*0f10*/  IADD3 R12, R18, 0x50, RZ ;  /* 0x00000050120c7810 */ /* 0x000fe20007ffe0ff */
[----:B------:R-:W-:Y:S01]  /*0f20*/  IMAD R23, R4, R14, R25 ;  /* 0x0000000e04177224 */ /* 0x000fe200078e0219 */
[----:B------:R-:W-:Y:S01]  /*0f30*/  IABS R25, R10 ;  /* 0x0000000a00197213 */ /* 0x000fe20000000000 */
[----:B------:R-:W-:Y:S01]  /*0f40*/  @!P0 IMAD.IADD R19, R19, 0x1, -R4 ;  /* 0x0000000113138824 */ /* 0x000fe200078e0a04 */
[----:B------:R-:W-:Y:S01]  /*0f50*/  ISETP.GE.AND P0, PT, R10, RZ, PT ;  /* 0x000000ff0a00720c */ /* 0x000fe20003f06270 */
[----:B------:R-:W-:Y:S01]  /*0f60*/  @!P1 IMAD.MOV R13, RZ, RZ, -R13 ;  /* 0x000000ffff0d9224 */ /* 0x000fe200078e0a0d */
[----:B------:R-:W-:Y:S01]  /*0f70*/  ISETP.GT.U32.AND P1, PT, R4, R21, PT ;  /* 0x000000150400720c */ /* 0x000fe20003f24070 */
[----:B------:R-:W-:Y:S01]  /*0f80*/  IMAD R31, R31, R8, RZ ;  /* 0x000000081f1f7224 */ /* 0x000fe200078e02ff */
[----:B------:R-:W-:Y:S01]  /*0f90*/  IABS R29, R12 ;  /* 0x0000000c001d7213 */ /* 0x000fe20000000000 */
[----:B------:R-:W-:-:S02]  /*0fa0*/  IMAD.MOV.U32 R10, RZ, RZ, RZ ;  /* 0x000000ffff0a7224 */ /* 0x000fc400078e00ff */
[----:B------:R-:W-:Y:S01]  /*0fb0*/  @!P5 IMAD.MOV R15, RZ, RZ, -R15 ;  /* 0x000000ffff0fd224 */ /* 0x000fe200078e0a0f */
[----:B------:R-:W-:Y:S01]  /*0fc0*/  ISETP.GE.AND P5, PT, R20, RZ, PT ;  /* 0x000000ff1400720c */ /* 0x000fe20003fa6270 */
[----:B------:R-:W-:Y:S01]  /*0fd0*/  IMAD.HI.U32 R14, R11, R31, R10 ;  /* 0x0000001f0b0e7227 */ /* 0x000fe200078e000a */
[----:B------:R-:W-:-:S03]  /*0fe0*/  LOP3.LUT R20, R5, 0x40, RZ, 0xfc, !PT ;  /* 0x0000004005147812 */ /* 0x000fc600078efcff */
[----:B------:R-:W-:Y:S01]  /*0ff0*/  IMAD.HI.U32 R10, R0, R25, RZ ;  /* 0x00000019000a7227 */ /* 0x000fe200078e00ff */
[----:B------:R-:W-:-:S03]  /*1000*/  IABS R31, R20 ;  /* 0x00000014001f7213 */ /* 0x000fc60000000000 */
[----:B------:R-:W-:Y:S01]  /*1010*/  @!P3 IMAD.IADD R3, R3, 0x1, -R4 ;  /* 0x000000010303b824 */ /* 0x000fe200078e0a04 */
[----:B------:R-:W-:Y:S01]  /*1020*/  ISETP.GT.U32.AND P3, PT, R4, R23, PT ;  /* 0x000000170400720c */ /* 0x000fe20003f64070 */
[----:B------:R-:W-:Y:S02]  /*1030*/  IMAD.MOV R10, RZ, RZ, -R10 ;  /* 0x000000ffff0a7224 */ /* 0x000fe400078e0a0a */
[----:B------:R-:W-:Y:S01]  /*1040*/  @!P1 IMAD.IADD R21, R21, 0x1, -R4 ;  /* 0x0000000115159824 */ /* 0x000fe200078e0a04 */
[----:B------:R-:W-:Y:S01]  /*1050*/  ISETP.GE.AND P1, PT, R12, RZ, PT ;  /* 0x000000ff0c00720c */ /* 0x000fe20003f26270 */
[----:B------:R-:W-:Y:S01]  /*1060*/  @!P2 IMAD.MOV R19, RZ, RZ, -R19 ;  /* 0x000000ffff13a224 */ /* 0x000fe200078e0a13 */
[C---:B------:R-:W-:Y:S01]  /*1070*/  ISETP.GT.U32.AND P2, PT, R4.reuse, R3, PT ;  /* 0x000000030400720c */ /* 0x040fe20003f44070 */
[----:B------:R-:W-:Y:S02]  /*1080*/  IMAD R25, R4, R10, R25 ;  /* 0x0000000a04197224 */ /* 0x000fe400078e0219 */
[----:B------:R-:W-:-:S04]  /*1090*/  IMAD.HI.U32 R11, R0, R27, RZ ;  /* 0x0000001b000b7227 */ /* 0x000fc800078e00ff */
[----:B------:R-:W-:Y:S01]  /*10a0*/  @!P5 IMAD.MOV R21, RZ, RZ, -R21 ;  /* 0x000000ffff15d224 */ /* 0x000fe200078e0a15 */
[C---:B------:R-:W-:Y:S01]  /*10b0*/  ISETP.GT.U32.AND P5, PT, R4.reuse, R25, PT ;  /* 0x000000190400720c */ /* 0x040fe20003fa4070 */
[----:B------:R-:W-:Y:S02]  /*10c0*/  IMAD.MOV R11, RZ, RZ, -R11 ;  /* 0x000000ffff0b7224 */ /* 0x000fe400078e0a0b */
[--C-:B------:R-:W-:Y:S02]  /*10d0*/  @!P3 IMAD.IADD R23, R23, 0x1, -R4.reuse ;  /* 0x000000011717b824 */ /* 0x100fe400078e0a04 */
[----:B------:R-:W-:Y:S01]  /*10e0*/  IMAD R27, R4, R11, R27 ;  /* 0x0000000b041b7224 */ /* 0x000fe200078e021b */
[----:B------:R-:W-:Y:S01]  /*10f0*/  IADD3 R11, R18, 0x30, RZ ;  /* 0x00000030120b7810 */ /* 0x000fe20007ffe0ff */
[----:B------:R-:W-:Y:S01]  /*1100*/  @!P2 IMAD.IADD R3, R3, 0x1, -R4 ;  /* 0x000000010303a824 */ /* 0x000fe200078e0a04 */
[----:B------:R-:W-:Y:S01]  /*1110*/  ISETP.GT.U32.AND P3, PT, R4, R23, PT ;  /* 0x000000170400720c */ /* 0x000fe20003f64070 */
[----:B------:R-:W-:Y:S01]  /*1120*/  IMAD.HI.U32 R12, R0, R29, RZ ;  /* 0x0000001d000c7227 */ /* 0x000fe200078e00ff */
[----:B------:R-:W-:-:S02]  /*1130*/  ISETP.GE.AND P2, PT, R11, RZ, PT ;  /* 0x000000ff0b00720c */ /* 0x000fc40003f46270 */
[----:B------:R-:W-:Y:S01]  /*1140*/  IABS R33, R11 ;  /* 0x0000000b00217213 */ /* 0x000fe20000000000 */
[----:B------:R-:W-:Y:S02]  /*1150*/  IMAD.MOV.U32 R11, RZ, RZ, R3 ;  /* 0x000000ffff0b7224 */ /* 0x000fe400078e0003 */
[----:B------:R-:W-:Y:S01]  /*1160*/  @!P5 IMAD.IADD R25, R25, 0x1, -R4 ;  /* 0x000000011919d824 */ /* 0x000fe200078e0a04 */
[----:B------:R-:W-:Y:S01]  /*1170*/  ISETP.GT.U32.AND P5, PT, R4, R27, PT ;  /* 0x0000001b0400720c */ /* 0x000fe20003fa4070 */
[----:B------:R-:W-:Y:S02]  /*1180*/  @!P4 IMAD.MOV R11, RZ, RZ, -R11 ;  /* 0x000000ffff0bc224 */ /* 0x000fe400078e0a0b */
[----:B------:R-:W-:Y:S01]  /*1190*/  IMAD.HI.U32 R10, R0, R31, RZ ;  /* 0x0000001f000a7227 */ /* 0x000fe200078e00ff */
[----:B------:R-:W-:-:S03]  /*11a0*/  ISETP.GT.U32.AND P4, PT, R4, R25, PT ;  /* 0x000000190400720c */ /* 0x000fc60003f84070 */
[----:B------:R-:W-:Y:S02]  /*11b0*/  IMAD.MOV R12, RZ, RZ, -R12 ;  /* 0x000000ffff0c7224 */ /* 0x000fe400078e0a0c */
[----:B------:R-:W-:Y:S02]  /*11c0*/  IMAD.MOV R10, RZ, RZ, -R10 ;  /* 0x000000ffff0a7224 */ /* 0x000fe400078e0a0a */
[----:B------:R-:W-:-:S04]  /*11d0*/  IMAD.HI.U32 R3, R0, R33, RZ ;  /* 0x0000002100037227 */ /* 0x000fc800078e00ff */
[----:B------:R-:W-:Y:S01]  /*11e0*/  IMAD R29, R4, R12, R29 ;  /* 0x0000000c041d7224 */ /* 0x000fe200078e021d */
[----:B------:R-:W-:Y:S01]  /*11f0*/  IADD3 R12, R18, 0x10, RZ ;  /* 0x00000010120c7810 */ /* 0x000fe20007ffe0ff */
[--C-:B------:R-:W-:Y:S01]  /*1200*/  @!P3 IMAD.IADD R23, R23, 0x1, -R4.reuse ;  /* 0x000000011717b824 */ /* 0x100fe200078e0a04 */
[----:B------:R-:W-:Y:S01]  /*1210*/  LOP3.LUT R18, R5, 0x20, RZ, 0xfc, !PT ;  /* 0x0000002005127812 */ /* 0x000fe200078efcff */
[C---:B------:R-:W-:Y:S01]  /*1220*/  IMAD R31, R4.reuse, R10, R31 ;  /* 0x0000000a041f7224 */ /* 0x040fe200078e021f */
[----:B------:R-:W-:Y:S01]  /*1230*/  IABS R37, R12 ;  /* 0x0000000c00257213 */ /* 0x000fe20000000000 */
[----:B------:R-:W-:Y:S01]  /*1240*/  IMAD.MOV R3, RZ, RZ, -R3 ;  /* 0x000000ffff037224 */ /* 0x000fe200078e0a03 */
[----:B------:R-:W-:Y:S01]  /*1250*/  IABS R35, R18 ;  /* 0x0000001200237213 */ /* 0x000fe20000000000 */
[----:B------:R-:W-:Y:S01]  /*1260*/  @!P6 IMAD.MOV R23, RZ, RZ, -R23 ;  /* 0x000000ffff17e224 */ /* 0x000fe200078e0a17 */
[C---:B------:R-:W-:Y:S01]  /*1270*/  ISETP.GT.U32.AND P6, PT, R4.reuse, R29, PT ;  /* 0x0000001d0400720c */ /* 0x040fe20003fc4070 */
[----:B------:R-:W-:Y:S01]  /*1280*/  IMAD R33, R4, R3, R33 ;  /* 0x0000000304217224 */ /* 0x000fe200078e0221 */
[----:B------:R-:W-:Y:S01]  /*1290*/  ISETP.GE.AND P3, PT, R12, RZ, PT ;  /* 0x000000ff0c00720c */ /* 0x000fe20003f66270 */
[--C-:B------:R-:W-:Y:S01]  /*12a0*/  @!P4 IMAD.IADD R25, R25, 0x1, -R4.reuse ;  /* 0x000000011919c824 */ /* 0x100fe200078e0a04 */
[C---:B------:R-:W-:Y:S01]  /*12b0*/  ISETP.GT.U32.AND P4, PT, R4.reuse, R31, PT ;  /* 0x0000001f0400720c */ /* 0x040fe20003f84070 */
[----:B------:R-:W-:Y:S01]  /*12c0*/  @!P5 IMAD.IADD R27, R27, 0x1, -R4 ;  /* 0x000000011b1bd824 */ /* 0x000fe200078e0a04 */
[----:B------:R-:W-:Y:S01]  /*12d0*/  ISETP.GT.U32.AND P5, PT, R4, R33, PT ;  /* 0x000000210400720c */ /* 0x000fe20003fa4070 */
[----:B------:R-:W-:Y:S01]  /*12e0*/  IMAD.HI.U32 R3, R0, R37, RZ ;  /* 0x0000002500037227 */ /* 0x000fe200078e00ff */
[----:B------:R-:W-:-:S03]  /*12f0*/  LOP3.LUT R12, R54, 0x7, RZ, 0xc0, !PT ;  /* 0x00000007360c7812 */ /* 0x000fc600078ec0ff */
[----:B------:R-:W-:Y:S02]  /*1300*/  IMAD.MOV R10, RZ, RZ, -R3 ;  /* 0x000000ffff0a7224 */ /* 0x000fe400078e0a03 */
[----:B------:R-:W-:Y:S01]  /*1310*/  @!P6 IMAD.IADD R29, R29, 0x1, -R4 ;  /* 0x000000011d1de824 */ /* 0x000fe200078e0a04 */
[----:B------:R-:W-:Y:S01]  /*1320*/  ISETP.GT.U32.AND P6, PT, R4, R27, PT ;  /* 0x0000001b0400720c */ /* 0x000fe20003fc4070 */
[----:B------:R-:W-:-:S04]  /*1330*/  IMAD.HI.U32 R3, R0, R35, RZ ;  /* 0x0000002300037227 */ /* 0x000fc800078e00ff */
[--C-:B------:R-:W-:Y:S01]  /*1340*/  @!P4 IMAD.IADD R31, R31, 0x1, -R4.reuse ;  /* 0x000000011f1fc824 */ /* 0x100fe200078e0a04 */
[----:B------:R-:W-:Y:S01]  /*1350*/  ISETP.GT.U32.AND P4, PT, R4, R29, PT ;  /* 0x0000001d0400720c */ /* 0x000fe20003f84070 */
[----:B------:R-:W-:Y:S02]  /*1360*/  @!P5 IMAD.IADD R33, R33, 0x1, -R4 ;  /* 0x000000012121d824 */ /* 0x000fe400078e0a04 */
[----:B------:R-:W-:Y:S01]  /*1370*/  IMAD.HI.U32 R0, R0, R39, RZ ;  /* 0x0000002700007227 */ /* 0x000fe200078e00ff */
[----:B------:R-:W-:-:S03]  /*1380*/  ISETP.GT.U32.AND P5, PT, R4, R31, PT ;  /* 0x0000001f0400720c */ /* 0x000fc60003fa4070 */
[----:B------:R-:W-:Y:S01]  /*1390*/  @!P0 IMAD.MOV R25, RZ, RZ, -R25 ;  /* 0x000000ffff198224 */ /* 0x000fe200078e0a19 */
[----:B------:R-:W-:Y:S01]  /*13a0*/  ISETP.GT.U32.AND P0, PT, R4, R33, PT ;  /* 0x000000210400720c */ /* 0x000fe20003f04070 */
[----:B------:R-:W-:-:S04]  /*13b0*/  IMAD.HI.U32 R14, R14, R43, RZ ;  /* 0x0000002b0e0e7227 */ /* 0x000fc800078e00ff */
[----:B------:R-:W-:Y:S02]  /*13c0*/  IMAD.MOV R3, RZ, RZ, -R3 ;  /* 0x000000ffff037224 */ /* 0x000fe400078e0a03 */
[----:B------:R-:W-:Y:S02]  /*13d0*/  IMAD.MOV R0, RZ, RZ, -R0 ;  /* 0x000000ffff007224 */ /* 0x000fe400078e0a00 */
[----:B------:R-:W-:Y:S01]  /*13e0*/  IMAD R37, R4, R10, R37 ;  /* 0x0000000a04257224 */ /* 0x000fe200078e0225 */
[----:B------:R-:W-:Y:S01]  /*13f0*/  LOP3.LUT R10, R54, 0x180, RZ, 0xc0, !PT ;  /* 0x00000180360a7812 */ /* 0x000fe200078ec0ff */
[----:B------:R-:W-:Y:S01]  /*1400*/  IMAD.MOV R14, RZ, RZ, -R14 ;  /* 0x000000ffff0e7224 */ /* 0x000fe200078e0a0e */
[----:B------:R-:W-:Y:S01]  /*1410*/  CS2R R54, SRZ ;  /* 0x0000000000367805 */ /* 0x000fe2000001ff00 */
[C---:B------:R-:W-:Y:S01]  /*1420*/  IMAD R35, R4.reuse, R3, R35 ;  /* 0x0000000304237224 */ /* 0x040fe200078e0223 */
[----:B------:R-:W-:Y:S01]  /*1430*/  SHF.R.U32.HI R97, RZ, 0x3, R10 ;  /* 0x00000003ff617819 */ /* 0x000fe2000001160a */
[----:B------:R-:W-:Y:S01]  /*1440*/  IMAD R39, R4, R0, R39 ;  /* 0x0000000004277224 */ /* 0x000fe200078e0227 */
[----:B------:R-:W-:Y:S01]  /*1450*/  LOP3.LUT R0, R6, 0x3fe, RZ, 0xc0, !PT ;  /* 0x000003fe06007812 */ /* 0x000fe200078ec0ff */
[--C-:B------:R-:W-:Y:S01]  /*1460*/  @!P6 IMAD.IADD R27, R27, 0x1, -R4.reuse ;  /* 0x000000011b1be824 */ /* 0x100fe200078e0a04 */
[----:B------:R-:W-:Y:S01]  /*1470*/  ISETP.GT.U32.AND P6, PT, R4, R37, PT ;  /* 0x000000250400720c */ /* 0x000fe20003fc4070 */
[----:B------:R-:W-:Y:S01]  /*1480*/  IMAD R3, R8, R14, R43 ;  /* 0x0000000e08037224 */ /* 0x000fe200078e022b */
[----:B------:R-:W-:Y:S01]  /*1490*/  LOP3.LUT R0, R0, 0x30, R41, 0x78, !PT ;  /* 0x0000003000007812 */ /* 0x000fe200078e7829 */
[--C-:B------:R-:W-:Y:S01]  /*14a0*/  @!P4 IMAD.IADD R29, R29, 0x1, -R4.reuse ;  /* 0x000000011d1dc824 */ /* 0x100fe200078e0a04 */
[C---:B------:R-:W-:Y:S01]  /*14b0*/  ISETP.GT.U32.AND P4, PT, R4.reuse, R39, PT ;  /* 0x000000270400720c */ /* 0x040fe20003f84070 */
[--C-:B------:R-:W-:Y:S01]  /*14c0*/  @!P5 IMAD.IADD R31, R31, 0x1, -R4.reuse ;  /* 0x000000011f1fd824 */ /* 0x100fe200078e0a04 */
[----:B------:R-:W-:Y:S01]  /*14d0*/  ISETP.GT.U32.AND P5, PT, R4, R35, PT ;  /* 0x000000230400720c */ /* 0x000fe20003fa4070 */
[--C-:B------:R-:W-:Y:S01]  /*14e0*/  @!P0 IMAD.IADD R33, R33, 0x1, -R4.reuse ;  /* 0x0000000121218824 */ /* 0x100fe200078e0a04 */
[----:B------:R-:W-:Y:S01]  /*14f0*/  ISETP.GT.U32.AND P0, PT, R8, R3, PT ;  /* 0x000000030800720c */ /* 0x000fe20003f04070 */
[----:B------:R-:W-:Y:S01]  /*1500*/  @!P1 IMAD.MOV R29, RZ, RZ, -R29 ;  /* 0x000000ffff1d9224 */ /* 0x000fe200078e0a1d */
[----:B------:R-:W-:Y:S01]  /*1510*/  ISETP.NE.AND P1, PT, RZ, c[0x0][0x17c], PT ;  /* 0x00005f00ff007a0c */ /* 0x000fe20003f25270 */
[----:B------:R-:W-:Y:S01]  /*1520*/  @!P2 IMAD.MOV R33, RZ, RZ, -R33 ;  /* 0x000000ffff21a224 */ /* 0x000fe200078e0a21 */
[----:B------:R-:W-:Y:S01]  /*1530*/  LOP3.LUT R41, R26, 0xe00, RZ, 0xc0, !PT ;  /* 0x00000e001a297812 */ /* 0x000fe200078ec0ff */
[----:B------:R-:W-:Y:S01]  /*1540*/  @!P6 IMAD.IADD R37, R37, 0x1, -R4 ;  /* 0x000000012525e824 */ /* 0x000fe200078e0a04 */
[----:B------:R-:W-:-:S02]  /*1550*/  ISETP.GE.AND P6, PT, R16, RZ, PT ;  /* 0x000000ff1000720c */ /* 0x000fc40003fc6270 */
[----:B------:R-:W-:Y:S01]  /*1560*/  LOP3.LUT R97, R97, 0x3fe, R6, 0x78, !PT ;  /* 0x000003fe61617812 */ /* 0x000fe200078e7806 */
[--C-:B------:R-:W-:Y:S01]  /*1570*/  @!P4 IMAD.IADD R39, R39, 0x1, -R4.reuse ;  /* 0x000000012727c824 */ /* 0x100fe200078e0a04 */
[----:B------:R-:W-:Y:S01]  /*1580*/  ISETP.GT.U32.AND P4, PT, R4, R37, PT ;  /* 0x000000250400720c */ /* 0x000fe20003f84070 */
[----:B------:R-:W-:Y:S01]  /*1590*/  @!P5 IMAD.IADD R35, R35, 0x1, -R4 ;  /* 0x000000012323d824 */ /* 0x000fe200078e0a04 */
[----:B------:R-:W-:Y:S01]  /*15a0*/  LOP3.LUT R6, R24, 0x30, R6, 0x48, !PT ;  /* 0x0000003018067812 */ /* 0x000fe200078e4806 */
[----:B------:R-:W-:Y:S01]  /*15b0*/  @!P0 IMAD.IADD R3, R3, 0x1, -R8 ;  /* 0x0000000103038824 */ /* 0x000fe200078e0a08 */
[----:B------:R-:W-:Y:S01]  /*15c0*/  ISETP.GT.U32.AND P5, PT, R4, R39, PT ;  /* 0x000000270400720c */ /* 0x000fe20003fa4070 */
[----:B------:R-:W-:Y:S01]  /*15d0*/  IMAD R41, R12, 0x40, R41 ;  /* 0x000000400c297824 */ /* 0x000fe200078e0229 */
[----:B------:R-:W-:Y:S01]  /*15e0*/  ISETP.GT.U32.AND P0, PT, R4, R35, PT ;  /* 0x000000230400720c */ /* 0x000fe20003f04070 */
[----:B------:R-:W-:Y:S02]  /*15f0*/  IMAD R12, R12, 0x110, RZ ;  /* 0x000001100c0c7824 */ /* 0x000fe400078e02ff */
[----:B------:R-:W-:Y:S01]  /*1600*/  @!P6 IMAD.MOV R27, RZ, RZ, -R27 ;  /* 0x000000ffff1be224 */ /* 0x000fe200078e0a1b */
[----:B------:R-:W-:-:S02]  /*1610*/  ISETP.GT.U32.AND P6, PT, R8, R3, PT ;  /* 0x000000030800720c */ /* 0x000fc40003fc4070 */
[----:B------:R-:W-:Y:S01]  /*1620*/  LOP3.LUT R7, R12, R7, RZ, 0x3c, !PT ;  /* 0x000000070c077212 */ /* 0x000fe200078e3cff */
[----:B------:R-:W-:Y:S01]  /*1630*/  @!P4 IMAD.IADD R37, R37, 0x1, -R4 ;  /* 0x000000012525c824 */ /* 0x000fe200078e0a04 */
[----:B------:R-:W-:Y:S01]  /*1640*/  ISETP.GE.AND P4, PT, R5, RZ, PT ;  /* 0x000000ff0500720c */ /* 0x000fe20003f86270 */
[----:B------:R-:W-:Y:S01]  /*1650*/  IMAD.IADD R5, R6, 0x1, R41 ;  /* 0x0000000106057824 */ /* 0x000fe200078e0229 */
[----:B------:R-:W-:Y:S01]  /*1660*/  LOP3.LUT R96, R7, 0x800, R96, 0xf8, !PT ;  /* 0x0000080007607812 */ /* 0x000fe200078ef860 */
[--C-:B------:R-:W-:Y:S01]  /*1670*/  @!P5 IMAD.IADD R39, R39, 0x1, -R4.reuse ;  /* 0x000000012727d824 */ /* 0x100fe200078e0a04 */
[----:B------:R-:W-:Y:S01]  /*1680*/  ISETP.GE.AND P5, PT, R20, RZ, PT ;  /* 0x000000ff1400720c */ /* 0x000fe20003fa6270 */
[----:B------:R-:W-:Y:S01]  /*1690*/  @!P0 IMAD.IADD R35, R35, 0x1, -R4 ;  /* 0x0000000123238824 */ /* 0x000fe200078e0a04 */
[----:B------:R-:W-:Y:S01]  /*16a0*/  ISETP.GE.AND P0, PT, R18, RZ, PT ;  /* 0x000000ff1200720c */ /* 0x000fe20003f06270 */
[----:B------:R-:W-:Y:S01]  /*16b0*/  @!P3 IMAD.MOV R37, RZ, RZ, -R37 ;  /* 0x000000ffff25b224 */ /* 0x000fe200078e0a25 */
[----:B------:R-:W-:Y:S01]  /*16c0*/  LOP3.LUT R4, RZ, c[0x0][0x17c], RZ, 0x33, !PT ;  /* 0x00005f00ff047a12 */ /* 0x000fe200078e33ff */
[----:B------:R-:W-:Y:S01]  /*16d0*/  @!P6 IMAD.IADD R3, R3, 0x1, -R8 ;  /* 0x000000010303e824 */ /* 0x000fe200078e0a08 */
[----:B------:R0:W-:Y:S01]  /*16e0*/  STL [R1+0x4], R5 ;  /* 0x0000040501007387 */ /* 0x0001e20000100800 */
[----:B------:R-:W-:Y:S01]  /*16f0*/  IMAD R6, R40, c[0x0][0x188], RZ ;  /* 0x0000620028067a24 */ /* 0x000fe200078e02ff */
[C---:B------:R-:W-:Y:S01]  /*1700*/  SEL R94, R4.reuse, R9, !P1 ;  /* 0x00000009045e7207 */ /* 0x040fe20004800000 */
[----:B------:R-:W-:Y:S01]  /*1710*/  @!P4 IMAD.MOV R39, RZ, RZ, -R39 ;  /* 0x000000ffff27c224 */ /* 0x000fe200078e0a27 */
[C---:B------:R-:W-:Y:S01]  /*1720*/  SEL R92, R4.reuse, R13, !P1 ;  /* 0x0000000d045c7207 */ /* 0x040fe20004800000 */
[----:B------:R1:W-:Y:S01]  /*1730*/  STL [R1+0x8], R2 ;  /* 0x0000080201007387 */ /* 0x0003e20000100800 */
[C---:B------:R-:W-:Y:S01]  /*1740*/  SEL R124, R4.reuse, R15, !P1 ;  /* 0x0000000f047c7207 */ /* 0x040fe20004800000 */
[----:B------:R-:W-:Y:S01]  /*1750*/  @!P5 IMAD.MOV R31, RZ, RZ, -R31 ;  /* 0x000000ffff1fd224 */ /* 0x000fe200078e0a1f */
[C---:B------:R-:W-:Y:S01]  /*1760*/  SEL R122, R4.reuse, R17, !P1 ;  /* 0x00000011047a7207 */ /* 0x040fe20004800000 */
[----:B------:R-:W-:Y:S01]  /*1770*/  @!P0 IMAD.MOV R35, RZ, RZ, -R35 ;  /* 0x000000ffff238224 */ /* 0x000fe200078e0a23 */
[----:B------:R-:W-:Y:S01]  /*1780*/  SEL R120, R4, R19, !P1 ;  /* 0x0000001304787207 */ /* 0x000fe20004800000 */
[----:B------:R-:W-:Y:S01]  /*1790*/  IMAD R94, R94, c[0x0][0x190], RZ ;  /* 0x000064005e5e7a24 */ /* 0x000fe200078e02ff */
        /* <DEDUP_REMOVED lines=12> */
[C---:B------:R-:W-:Y:S01]  /*1860*/  SEL R107, R4.reuse, R31, !P1 ;  /* 0x0000001f046b7207 */ /* 0x040fe20004800000 */
[----:B------:R-:W-:Y:S01]  /*1870*/  IMAD R115, R115, c[0x0][0x190], RZ ;  /* 0x0000640073737a24 */ /* 0x000fe200078e02ff */
[C---:B------:R-:W-:Y:S01]  /*1880*/  SEL R105, R4.reuse, R33, !P1 ;  /* 0x0000002104697207 */ /* 0x040fe20004800000 */
[----:B------:R-:W-:Y:S01]  /*1890*/  IMAD R113, R113, c[0x0][0x190], RZ ;  /* 0x0000640071717a24 */ /* 0x000fe200078e02ff */
[C---:B------:R-:W-:Y:S01]  /*18a0*/  SEL R101, R4.reuse, R37, !P1 ;  /* 0x0000002504657207 */ /* 0x040fe20004800000 */
[----:B------:R-:W-:Y:S01]  /*18b0*/  IMAD R111, R111, c[0x0][0x190], RZ ;  /* 0x000064006f6f7a24 */ /* 0x000fe200078e02ff */
[C---:B------:R-:W-:Y:S01]  /*18c0*/  SEL R103, R4.reuse, R35, !P1 ;  /* 0x0000002304677207 */ /* 0x040fe20004800000 */
[----:B------:R-:W-:Y:S01]  /*18d0*/  IMAD R109, R109, c[0x0][0x190], RZ ;  /* 0x000064006d6d7a24 */ /* 0x000fe200078e02ff */
[----:B------:R-:W-:Y:S01]  /*18e0*/  SEL R99, R4, R39, !P1 ;  /* 0x0000002704637207 */ /* 0x000fe20004800000 */
[----:B------:R-:W-:Y:S01]  /*18f0*/  IMAD R107, R107, c[0x0][0x190], RZ ;  /* 0x000064006b6b7a24 */ /* 0x000fe200078e02ff */
[----:B------:R-:W-:Y:S01]  /*1900*/  ISETP.GE.AND P1, PT, R53, RZ, PT ;  /* 0x000000ff3500720c */ /* 0x000fe20003f26270 */
[----:B------:R-:W-:Y:S01]  /*1910*/  IMAD R105, R105, c[0x0][0x190], RZ ;  /* 0x0000640069697a24 */ /* 0x000fe200078e02ff */
[----:B------:R-:W-:Y:S01]  /*1920*/  ISETP.NE.AND P0, PT, RZ, c[0x0][0x178], PT ;  /* 0x00005e00ff007a0c */ /* 0x000fe20003f05270 */
[----:B------:R-:W-:Y:S01]  /*1930*/  IMAD R101, R101, c[0x0][0x190], RZ ;  /* 0x0000640065657a24 */ /* 0x000fe200078e02ff */
[----:B------:R-:W-:Y:S01]  /*1940*/  LEA R95, P3, R94, c[0x0][0x168], 0x1 ;  /* 0x00005a005e5f7a11 */ /* 0x000fe200078608ff */
[----:B------:R-:W-:Y:S01]  /*1950*/  IMAD R103, R103, c[0x0][0x190], RZ ;  /* 0x0000640067677a24 */ /* 0x000fe200078e02ff */
[----:B------:R-:W-:Y:S01]  /*1960*/  LEA R93, P4, R92, c[0x0][0x168], 0x1 ;  /* 0x00005a005c5d7a11 */ /* 0x000fe200078808ff */
[----:B------:R-:W-:Y:S01]  /*1970*/  IMAD R99, R99, c[0x0][0x190], RZ ;  /* 0x0000640063637a24 */ /* 0x000fe200078e02ff */
[----:B------:R-:W-:Y:S01]  /*1980*/  LEA.HI.X.SX32 R94, R94, c[0x0][0x16c], 0x1, P3 ;  /* 0x00005b005e5e7a11 */ /* 0x000fe200018f0eff */
[----:B0-----:R-:W-:Y:S01]  /*1990*/  IMAD R5, R52, c[0x0][0x188], RZ ;  /* 0x0000620034057a24 */ /* 0x001fe200078e02ff */
[----:B------:R-:W-:Y:S01]  /*19a0*/  LEA.HI.X.SX32 R92, R92, c[0x0][0x16c], 0x1, P4 ;  /* 0x00005b005c5c7a11 */ /* 0x000fe200020f0eff */
[----:B------:R-:W-:Y:S01]  /*19b0*/  IMAD R4, R42, c[0x0][0x188], RZ ;  /* 0x000062002a047a24 */ /* 0x000fe200078e02ff */
[----:B------:R-:W-:Y:S01]  /*19c0*/  LEA R91, P5, R124, c[0x0][0x168], 0x1 ;  /* 0x00005a007c5b7a11 */ /* 0x000fe200078a08ff */
[----:B------:R-:W-:Y:S01]  /*19d0*/  @!P1 IMAD.MOV R3, RZ, RZ, -R3 ;  /* 0x000000ffff039224 */ /* 0x000fe200078e0a03 */
[----:B------:R-:W-:Y:S01]  /*19e0*/  LEA R123, P6, R122, c[0x0][0x168], 0x1 ;  /* 0x00005a007a7b7a11 */ /* 0x000fe200078c08ff */
[----:B------:R-:W-:Y:S01]  /*19f0*/  IMAD R5, R34, c[0x0][0x188], RZ ;  /* 0x0000620022057a24 */ /* 0x000fe200078e02ff */
[----:B------:R-:W-:Y:S01]  /*1a00*/  @!P0 LOP3.LUT R3, RZ, c[0x0][0x178], RZ, 0x33, !PT ;  /* 0x00005e00ff038a12 */ /* 0x000fe200078e33ff */
[----:B------:R-:W-:Y:S01]  /*1a10*/  IMAD R4, R32, c[0x0][0x188], RZ ;  /* 0x0000620020047a24 */ /* 0x000fe200078e02ff */
[----:B------:R-:W-:Y:S01]  /*1a20*/  LEA R121, P0, R120, c[0x0][0x168], 0x1 ;  /* 0x00005a0078797a11 */ /* 0x000fe200078008ff */
[----:B------:R-:W-:Y:S01]  /*1a30*/  IMAD R6, R30, c[0x0][0x188], RZ ;  /* 0x000062001e067a24 */ /* 0x000fe200078e02ff */
[----:B------:R-:W-:Y:S01]  /*1a40*/  LEA R119, P1, R118, c[0x0][0x168], 0x1 ;  /* 0x00005a0076777a11 */ /* 0x000fe200078208ff */
[----:B------:R-:W-:Y:S01]  /*1a50*/  IMAD R3, R3, c[0x0][0x184], RZ ;  /* 0x0000610003037a24 */ /* 0x000fe200078e02ff */
[----:B------:R-:W-:Y:S01]  /*1a60*/  LEA R114, P3, R115, c[0x0][0x168], 0x1 ;  /* 0x00005a0073727a11 */ /* 0x000fe200078608ff */
[----:B------:R-:W-:Y:S01]  /*1a70*/  IMAD R5, R28, c[0x0][0x188], RZ ;  /* 0x000062001c057a24 */ /* 0x000fe200078e02ff */
[----:B------:R-:W-:Y:S01]  /*1a80*/  LEA R112, P4, R113, c[0x0][0x168], 0x1 ;  /* 0x00005a0071707a11 */ /* 0x000fe200078808ff */
[----:B------:R-:W-:Y:S01]  /*1a90*/  IMAD R4, R22, c[0x0][0x188], RZ ;  /* 0x0000620016047a24 */ /* 0x000fe200078e02ff */
[C---:B-1----:R-:W-:Y:S01]  /*1aa0*/  LEA R2, P2, R3.reuse, c[0x0][0x160], 0x1 ;  /* 0x0000580003027a11 */ /* 0x042fe200078408ff */
[----:B------:R-:W-:Y:S01]  /*1ab0*/  CS2R R40, SRZ ;  /* 0x0000000000287805 */ /* 0x000fe2000001ff00 */
[----:B------:R-:W-:Y:S01]  /*1ac0*/  LEA.HI.X.SX32 R124, R124, c[0x0][0x16c], 0x1, P5 ;  /* 0x00005b007c7c7a11 */ /* 0x000fe200028f0eff */
[----:B------:R-:W-:Y:S01]  /*1ad0*/  CS2R R42, SRZ ;  /* 0x00000000002a7805 */ /* 0x000fe2000001ff00 */
[----:B------:R-:W-:Y:S01]  /*1ae0*/  LEA.HI.X.SX32 R3, R3, c[0x0][0x164], 0x1, P2 ;  /* 0x0000590003037a11 */ /* 0x000fe200010f0eff */
[----:B------:R-:W-:Y:S01]  /*1af0*/  CS2R R36, SRZ ;  /* 0x0000000000247805 */ /* 0x000fe2000001ff00 */
[----:B------:R-:W-:Y:S01]  /*1b00*/  LEA R117, P2, R116, c[0x0][0x168], 0x1 ;  /* 0x00005a0074757a11 */ /* 0x000fe200078408ff */
[----:B------:R-:W-:Y:S01]  /*1b10*/  CS2R R38, SRZ ;  /* 0x0000000000267805 */ /* 0x000fe2000001ff00 */
[----:B------:R-:W-:Y:S01]  /*1b20*/  LEA.HI.X.SX32 R122, R122, c[0x0][0x16c], 0x1, P6 ;  /* 0x00005b007a7a7a11 */ /* 0x000fe200030f0eff */
        /* <DEDUP_REMOVED lines=11> */
[----:B------:R-:W-:Y:S01]  /*1be0*/  LEA R110, P5, R111, c[0x0][0x168], 0x1 ;  /* 0x00005a006f6e7a11 */ /* 0x000fe200078a08ff */
[----:B------:R-:W-:Y:S01]  /*1bf0*/  CS2R R20, SRZ ;  /* 0x0000000000147805 */ /* 0x000fe2000001ff00 */
[----:B------:R-:W-:Y:S01]  /*1c00*/  LEA R108, P6, R109, c[0x0][0x168], 0x1 ;  /* 0x00005a006d6c7a11 */ /* 0x000fe200078c08ff */
[----:B------:R-:W-:Y:S01]  /*1c10*/  CS2R R22, SRZ ;  /* 0x0000000000167805 */ /* 0x000fe2000001ff00 */
[----:B------:R-:W-:Y:S01]  /*1c20*/  LEA R106, P0, R107, c[0x0][0x168], 0x1 ;  /* 0x00005a006b6a7a11 */ /* 0x000fe200078008ff */
[----:B------:R-:W-:Y:S01]  /*1c30*/  CS2R R52, SRZ ;  /* 0x0000000000347805 */ /* 0x000fe2000001ff00 */
[----:B------:R-:W-:-:S02]  /*1c40*/  LEA R104, P1, R105, c[0x0][0x168], 0x1 ;  /* 0x00005a0069687a11 */ /* 0x000fc400078208ff */
[----:B------:R-:W-:Y:S02]  /*1c50*/  LEA R102, P2, R103, c[0x0][0x168], 0x1 ;  /* 0x00005a0067667a11 */ /* 0x000fe400078408ff */
[----:B------:R-:W-:Y:S02]  /*1c60*/  LEA R100, P3, R101, c[0x0][0x168], 0x1 ;  /* 0x00005a0065647a11 */ /* 0x000fe400078608ff */
[----:B------:R-:W-:Y:S02]  /*1c70*/  LEA R98, P4, R99, c[0x0][0x168], 0x1 ;  /* 0x00005a0063627a11 */ /* 0x000fe400078808ff */
[----:B------:R-:W-:Y:S02]  /*1c80*/  LEA.HI.X.SX32 R111, R111, c[0x0][0x16c], 0x1, P5 ;  /* 0x00005b006f6f7a11 */ /* 0x000fe400028f0eff */
[----:B------:R-:W-:Y:S02]  /*1c90*/  LEA.HI.X.SX32 R109, R109, c[0x0][0x16c], 0x1, P6 ;  /* 0x00005b006d6d7a11 */ /* 0x000fe400030f0eff */
[----:B------:R-:W-:-:S02]  /*1ca0*/  LEA.HI.X.SX32 R107, R107, c[0x0][0x16c], 0x1, P0 ;  /* 0x00005b006b6b7a11 */ /* 0x000fc400000f0eff */
[----:B------:R-:W-:Y:S02]  /*1cb0*/  LEA.HI.X.SX32 R105, R105, c[0x0][0x16c], 0x1, P1 ;  /* 0x00005b0069697a11 */ /* 0x000fe400008f0eff */
[----:B------:R-:W-:Y:S02]  /*1cc0*/  LEA.HI.X.SX32 R103, R103, c[0x0][0x16c], 0x1, P2 ;  /* 0x00005b0067677a11 */ /* 0x000fe400010f0eff */
[----:B------:R-:W-:Y:S02]  /*1cd0*/  LEA.HI.X.SX32 R101, R101, c[0x0][0x16c], 0x1, P3 ;  /* 0x00005b0065657a11 */ /* 0x000fe400018f0eff */
[----:B------:R-:W-:Y:S02]  /*1ce0*/  LEA.HI.X.SX32 R99, R99, c[0x0][0x16c], 0x1, P4 ;  /* 0x00005b0063637a11 */ /* 0x000fe400020f0eff */
[----:B------:R-:W-:Y:S02]  /*1cf0*/  LOP3.LUT R5, R97, 0x40, RZ, 0x3c, !PT ;  /* 0x0000004061057812 */ /* 0x000fe400078e3cff */
[----:B------:R-:W-:-:S04]  /*1d00*/  LOP3.LUT R4, R96, 0x40, RZ, 0x3c, !PT ;  /* 0x0000004060047812 */ /* 0x000fc800078e3cff */
.L_x_3:
[----:B------:R-:W0:Y:S01]  /*1d10*/  S2R R5, SR_TID.X ;  /* 0x0000000000057919 */ /* 0x000e220000002100 */
[----:B------:R-:W-:-:S03]  /*1d20*/  PRMT R86, RZ, 0x7610, R86 ;  /* 0x00007610ff567816 */ /* 0x000fc60000000056 */
[----:B------:R-:W1:Y:S01]  /*1d30*/  S2R R14, SR_TID.X ;  /* 0x00000000000e7919 */ /* 0x000e620000002100 */
[--C-:B0-----:R-:W-:Y:S02]  /*1d40*/  SHF.R.U32.HI R8, RZ, 0x7, R5.reuse ;  /* 0x00000007ff087819 */ /* 0x101fe40000011605 */
[----:B------:R-:W-:Y:S02]  /*1d50*/  SHF.R.U32.HI R4, RZ, 0x7, R5 ;  /* 0x00000007ff047819 */ /* 0x000fe40000011605 */
[----:B------:R-:W-:Y:S02]  /*1d60*/  SGXT.U32 R8, R8, 0x2 ;  /* 0x000000020808781a */ /* 0x000fe40000000000 */
[----:B-1----:R-:W-:Y:S02]  /*1d70*/  SHF.R.U32.HI R15, RZ, 0x7, R14 ;  /* 0x00000007ff0f7819 */ /* 0x002fe4000001160e */
[----:B------:R-:W-:Y:S02]  /*1d80*/  LOP3.LUT R11, R8, 0x4, RZ, 0xfc, !PT ;  /* 0x00000004080b7812 */ /* 0x000fe400078efcff */
[----:B------:R-:W0:Y:S01]  /*1d90*/  S2R R8, SR_TID.X ;  /* 0x0000000000087919 */ /* 0x000e220000002100 */
[----:B------:R-:W-:-:S02]  /*1da0*/  SGXT.U32 R15, R15, 0x2 ;  /* 0x000000020f0f781a */ /* 0x000fc40000000000 */
[----:B------:R-:W-:Y:S02]  /*1db0*/  SGXT.U32 R4, R4, 0x2 ;  /* 0x000000020404781a */ /* 0x000fe40000000000 */
[----:B------:R-:W-:Y:S02]  /*1dc0*/  SHF.R.U32.HI R9, RZ, 0x7, R5 ;  /* 0x00000007ff097819 */ /* 0x000fe40000011605 */
[----:B------:R-:W-:Y:S01]  /*1dd0*/  ISETP.GE.AND P0, PT, R15, UR4, PT ;  /* 0x000000040f007c0c */ /* 0x000fe2000bf06270 */
[----:B------:R-:W-:Y:S01]  /*1de0*/  IMAD R4, R4, c[0x0][0x188], RZ ;  /* 0x0000620004047a24 */ /* 0x000fe200078e02ff */
[----:B------:R-:W-:-:S03]  /*1df0*/  SGXT.U32 R9, R9, 0x2 ;  /* 0x000000020909781a */ /* 0x000fc60000000000 */
[----:B------:R-:W-:Y:S01]  /*1e00*/  IMAD.WIDE R4, R4, 0x2, R2 ;  /* 0x0000000204047825 */ /* 0x000fe200078e0202 */
[C---:B------:R-:W-:Y:S02]  /*1e10*/  LOP3.LUT R10, R9.reuse, 0x8, RZ, 0xfc, !PT ;  /* 0x00000008090a7812 */ /* 0x040fe400078efcff */
[----:B------:R-:W-:Y:S02]  /*1e20*/  LOP3.LUT R9, R9, 0xc, RZ, 0xfc, !PT ;  /* 0x0000000c09097812 */ /* 0x000fe400078efcff */
[----:B------:R-:W-:Y:S02]  /*1e30*/  ISETP.GE.AND P1, PT, R10, UR4, PT ;  /* 0x000000040a007c0c */ /* 0x000fe4000bf26270 */
[----:B0-----:R-:W-:Y:S01]  /*1e40*/  SHF.R.U32.HI R8, RZ, 0x7, R8 ;  /* 0x00000007ff087819 */ /* 0x001fe20000011608 */
[----:B------:R0:W2:Y:S01]  /*1e50*/  @!P0 LDG.E.U16 R86, [R4.64] ;  /* 0x0000000604568981 */ /* 0x0000a2000c1e1500 */
[----:B------:R-:W-:Y:S02]  /*1e60*/  ISETP.GE.AND P0, PT, R11, UR4, PT ;  /* 0x000000040b007c0c */ /* 0x000fe4000bf06270 */
[----:B------:R-:W-:-:S02]  /*1e70*/  SGXT.U32 R8, R8, 0x2 ;  /* 0x000000020808781a */ /* 0x000fc40000000000 */
[----:B------:R-:W-:Y:S02]  /*1e80*/  ISETP.GE.AND P2, PT, R9, UR4, PT ;  /* 0x0000000409007c0c */ /* 0x000fe4000bf46270 */
[C---:B------:R-:W-:Y:S02]  /*1e90*/  LOP3.LUT R12, R8.reuse, 0xc, RZ, 0xfc, !PT ;  /* 0x0000000c080c7812 */ /* 0x040fe400078efcff */
[C---:B------:R-:W-:Y:S02]  /*1ea0*/  LOP3.LUT R10, R8.reuse, 0x8, RZ, 0xfc, !PT ;  /* 0x00000008080a7812 */ /* 0x040fe400078efcff */
[----:B------:R-:W-:Y:S01]  /*1eb0*/  LOP3.LUT R8, R8, 0x4, RZ, 0xfc, !PT ;  /* 0x0000000408087812 */ /* 0x000fe200078efcff */
[----:B------:R-:W-:Y:S01]  /*1ec0*/  IMAD R12, R12, c[0x0][0x188], RZ ;  /* 0x000062000c0c7a24 */ /* 0x000fe200078e02ff */
[----:B------:R-:W-:Y:S01]  /*1ed0*/  SHF.R.U32.HI R14, RZ, 0x7, R14 ;  /* 0x00000007ff0e7819 */ /* 0x000fe2000001160e */
[----:B------:R-:W-:Y:S01]  /*1ee0*/  IMAD R10, R10, c[0x0][0x188], RZ ;  /* 0x000062000a0a7a24 */ /* 0x000fe200078e02ff */
[----:B0-----:R-:W-:Y:S01]  /*1ef0*/  PRMT R4, RZ, 0x7610, R4 ;  /* 0x00007610ff047816 */ /* 0x001fe20000000004 */
[----:B------:R-:W-:Y:S01]  /*1f00*/  IMAD R8, R8, c[0x0][0x188], RZ ;  /* 0x0000620008087a24 */ /* 0x000fe200078e02ff */
[----:B------:R-:W-:Y:S01]  /*1f10*/  SGXT.U32 R14, R14, 0x2 ;  /* 0x000000020e0e781a */ /* 0x000fe20000000000 */
[----:B------:R-:W-:Y:S01]  /*1f20*/  IMAD.WIDE R12, R12, 0x2, R2 ;  /* 0x000000020c0c7825 */ /* 0x000fe200078e0202 */
[----:B------:R-:W-:-:S02]  /*1f30*/  PRMT R6, RZ, 0x7610, R6 ;  /* 0x00007610ff067816 */ /* 0x000fc40000000006 */
[----:B------:R-:W-:Y:S01]  /*1f40*/  LOP3.LUT R18, R14, 0x10, RZ, 0xfc, !PT ;  /* 0x000000100e127812 */ /* 0x000fe200078efcff */
[--C-:B------:R-:W-:Y:S01]  /*1f50*/  IMAD.WIDE R8, R8, 0x2, R2.reuse ;  /* 0x0000000208087825 */ /* 0x100fe200078e0202 */
[C---:B------:R-:W-:Y:S02]  /*1f60*/  LOP3.LUT R17, R14.reuse, 0x14, RZ, 0xfc, !PT ;  /* 0x000000140e117812 */ /* 0x040fe400078efcff */
[C---:B------:R-:W-:Y:S01]  /*1f70*/  LOP3.LUT R16, R14.reuse, 0x18, RZ, 0xfc, !PT ;  /* 0x000000180e107812 */ /* 0x040fe200078efcff */
[----:B------:R0:W3:Y:S01]  /*1f80*/  @!P2 LDG.E.U16 R6, [R12.64] ;  /* 0x000000060c06a981 */ /* 0x0000e2000c1e1500 */
[----:B------:R-:W-:Y:S01]  /*1f90*/  LOP3.LUT R14, R14, 0x1c, RZ, 0xfc, !PT ;  /* 0x0000001c0e0e7812 */ /* 0x000fe200078efcff */
[----:B------:R-:W-:Y:S01]  /*1fa0*/  IMAD.WIDE R10, R10, 0x2, R2 ;  /* 0x000000020a0a7825 */ /* 0x000fe200078e0202 */
[----:B------:R-:W-:Y:S01]  /*1fb0*/  ISETP.GE.AND P2, PT, R16, UR4, PT ;  /* 0x0000000410007c0c */ /* 0x000fe2000bf46270 */
[----:B------:R1:W4:Y:S01]  /*1fc0*/  @!P0 LDG.E.U16 R4, [R8.64] ;  /* 0x0000000608048981 */ /* 0x000322000c1e1500 */
[----:B------:R-:W-:-:S02]  /*1fd0*/  ISETP.GE.AND P0, PT, R18, UR4, PT ;  /* 0x0000000412007c0c */ /* 0x000fc4000bf06270 */
[----:B------:R-:W-:Y:S02]  /*1fe0*/  ISETP.GE.AND P3, PT, R14, UR4, PT ;  /* 0x000000040e007c0c */ /* 0x000fe4000bf66270 */
[C---:B------:R-:W-:Y:S02]  /*1ff0*/  LOP3.LUT R18, R15.reuse, 0x1c, RZ, 0xfc, !PT ;  /* 0x0000001c0f127812 */ /* 0x040fe400078efcff */
[C---:B------:R-:W-:Y:S02]  /*2000*/  LOP3.LUT R16, R15.reuse, 0x18, RZ, 0xfc, !PT ;  /* 0x000000180f107812 */ /* 0x040fe400078efcff */
[C---:B------:R-:W-:Y:S02]  /*2010*/  LOP3.LUT R14, R15.reuse, 0x14, RZ, 0xfc, !PT ;  /* 0x000000140f0e7812 */ /* 0x040fe400078efcff */
[----:B------:R-:W-:Y:S02]  /*2020*/  LOP3.LUT R15, R15, 0x10, RZ, 0xfc, !PT ;  /* 0x000000100f0f7812 */ /* 0x000fe400078efcff */
[----:B------:R-:W-:Y:S01]  /*2030*/  PRMT R5, RZ, 0x7610, R5 ;  /* 0x00007610ff057816 */ /* 0x000fe20000000005 */
[----:B------:R-:W-:-:S02]  /*2040*/  IMAD R14, R14, c[0x0][0x188], RZ ;  /* 0x000062000e0e7a24 */ /* 0x000fc400078e02ff */
[----:B------:R-:W-:Y:S02]  /*2050*/  IMAD R15, R15, c[0x0][0x188], RZ ;  /* 0x000062000f0f7a24 */ /* 0x000fe400078e02ff */
[----:B------:R-:W-:Y:S01]  /*2060*/  IMAD R16, R16, c[0x0][0x188], RZ ;  /* 0x0000620010107a24 */ /* 0x000fe200078e02ff */
[----:B------:R5:W3:Y:S01]  /*2070*/  @!P1 LDG.E.U16 R5, [R10.64] ;  /* 0x000000060a059981 */ /* 0x000ae2000c1e1500 */
[----:B------:R-:W-:Y:S01]  /*2080*/  IMAD R18, R18, c[0x0][0x188], RZ ;  /* 0x0000620012127a24 */ /* 0x000fe200078e02ff */
[----:B------:R-:W-:Y:S01]  /*2090*/  ISETP.GE.AND P1, PT, R17, UR4, PT ;  /* 0x0000000411007c0c */ /* 0x000fe2000bf26270 */
[--C-:B0-----:R-:W-:Y:S01]  /*20a0*/  IMAD.WIDE R12, R15, 0x2, R2.reuse ;  /* 0x000000020f0c7825 */ /* 0x101fe200078e0202 */
[----:B------:R0:W-:Y:S03]  /*20b0*/  STL.64 [R1+0x18], R2 ;  /* 0x0000180201007387 */ /* 0x0001e60000100a00 */
[----:B------:R-:W-:-:S04]  /*20c0*/  IMAD.WIDE R14, R14, 0x2, R2 ;  /* 0x000000020e0e7825 */ /* 0x000fc800078e0202 */
[----:B------:R-:W-:-:S04]  /*20d0*/  IMAD.WIDE R16, R16, 0x2, R2 ;  /* 0x0000000210107825 */ /* 0x000fc800078e0202 */
[----:B------:R-:W-:Y:S02]  /*20e0*/  IMAD.WIDE R18, R18, 0x2, R2 ;  /* 0x0000000212127825 */ /* 0x000fe400078e0202 */
[----:B0-----:R-:W0:Y:S01]  /*20f0*/  S2R R3, SR_TID.X ;  /* 0x0000000000037919 */ /* 0x001e220000002100 */
[----:B------:R-:W-:Y:S02]  /*2100*/  PRMT R7, RZ, 0x7610, R7 ;  /* 0x00007610ff077816 */ /* 0x000fe40000000007 */
[----:B-1----:R-:W-:Y:S02]  /*2110*/  PRMT R8, RZ, 0x7610, R8 ;  /* 0x00007610ff087816 */ /* 0x002fe40000000008 */
[----:B------:R-:W-:Y:S02]  /*2120*/  PRMT R9, RZ, 0x7610, R9 ;  /* 0x00007610ff097816 */ /* 0x000fe40000000009 */
[----:B-----5:R-:W-:Y:S01]  /*2130*/  PRMT R10, RZ, 0x7610, R10 ;  /* 0x00007610ff0a7816 */ /* 0x020fe2000000000a */
[----:B------:R1:W5:Y:S04]  /*2140*/  @!P0 LDG.E.U16 R7, [R12.64] ;  /* 0x000000060c078981 */ /* 0x000368000c1e1500 */
[----:B------:R0:W4:Y:S04]  /*2150*/  @!P1 LDG.E.U16 R8, [R14.64] ;  /* 0x000000060e089981 */ /* 0x000128000c1e1500 */
[----:B------:R1:W4:Y:S04]  /*2160*/  @!P2 LDG.E.U16 R9, [R16.64] ;  /* 0x000000061009a981 */ /* 0x000328000c1e1500 */
[----:B------:R1:W4:Y:S04]  /*2170*/  @!P3 LDG.E.U16 R10, [R18.64] ;  /* 0x00000006120ab981 */ /* 0x000328000c1e1500 */
[----:B------:R-:W-:Y:S01]  /*2180*/  BAR.SYNC.DEFER_BLOCKING 0x0 ;  /* 0x0000000000007b1d */ /* 0x000fe20000010000 */
[----:B0-----:R-:W-:-:S02]  /*2190*/  LOP3.LUT R125, R3, 0x1f, RZ, 0xc0, !PT ;  /* 0x0000001f037d7812 */ /* 0x001fc400078ec0ff */
[----:B------:R-:W-:Y:S02]  /*21a0*/  LOP3.LUT R3, R3, 0x1f, RZ, 0xc0, !PT ;  /* 0x0000001f03037812 */ /* 0x000fe400078ec0ff */
[----:B------:R-:W-:-:S03]  /*21b0*/  ISETP.GE.AND P0, PT, R125, UR4, PT ;  /* 0x000000047d007c0c */ /* 0x000fc6000bf06270 */
[----:B------:R-:W-:Y:S01]  /*21c0*/  IMAD R3, R3, c[0x0][0x18c], RZ ;  /* 0x0000630003037a24 */ /* 0x000fe200078e02ff */
[----:B------:R0:W-:Y:S03]  /*21d0*/  STL.64 [R1+0x20], R98 ;  /* 0x0000206201007387 */ /* 0x0001e60000100a00 */
[----:B------:R-:W-:Y:S01]  /*21e0*/  IMAD.WIDE R14, R3, 0x2, R98 ;  /* 0x00000002030e7825 */ /* 0x000fe200078e0262 */
[----:B------:R-:W-:Y:S02]  /*21f0*/  PRMT R11, RZ, 0x7610, R11 ;  /* 0x00007610ff0b7816 */ /* 0x000fe4000000000b */
[----:B-1----:R-:W-:Y:S02]  /*2200*/  PRMT R12, RZ, 0x7610, R12 ;  /* 0x00007610ff0c7816 */ /* 0x002fe4000000000c */
[----:B------:R-:W-:Y:S01]  /*2210*/  PRMT R13, RZ, 0x7610, R13 ;  /* 0x00007610ff0d7816 */ /* 0x000fe2000000000d */
[----:B0-----:R-:W-:Y:S01]  /*2220*/  IMAD R98, R125, c[0x0][0x18c], RZ ;  /* 0x000063007d627a24 */ /* 0x001fe200078e02ff */
[----:B------:R0:W4:Y:S03]  /*2230*/  @!P0 LDG.E.U16 R11, [R14.64] ;  /* 0x000000060e0b8981 */ /* 0x000126000c1e1500 */
[----:B------:R-:W-:-:S04]  /*2240*/  IMAD.WIDE R16, R98, 0x2, R100 ;  /* 0x0000000262107825 */ /* 0x000fc800078e0264 */
[----:B------:R-:W-:Y:S01]  /*2250*/  IMAD.WIDE R18, R98, 0x2, R102 ;  /* 0x0000000262127825 */ /* 0x000fe200078e0266 */
[----:B------:R1:W4:Y:S01]  /*2260*/  @!P0 LDG.E.U16 R12, [R16.64] ;  /* 0x00000006100c8981 */ /* 0x000322000c1e1500 */
[----:B0-----:R-:W-:-:S03]  /*2270*/  PRMT R14, RZ, 0x7610, R14 ;  /* 0x00007610ff0e7816 */ /* 0x001fc6000000000e */
[----:B------:R0:W4:Y:S01]  /*2280*/  @!P0 LDG.E.U16 R13, [R18.64] ;  /* 0x00000006120d8981 */ /* 0x000122000c1e1500 */
[----:B------:R-:W-:Y:S01]  /*2290*/  PRMT R15, RZ, 0x7610, R15 ;  /* 0x00007610ff0f7816 */ /* 0x000fe2000000000f */
[----:B-1----:R-:W-:-:S04]  /*22a0*/  IMAD.WIDE R16, R98, 0x2, R104 ;  /* 0x0000000262107825 */ /* 0x002fc800078e0268 */
[C---:B0-----:R-:W-:Y:S01]  /*22b0*/  IMAD.WIDE R18, R98.reuse, 0x2, R106 ;  /* 0x0000000262127825 */ /* 0x041fe200078e026a */
[----:B------:R0:W4:Y:S04]  /*22c0*/  @!P0 LDG.E.U16 R14, [R16.64] ;  /* 0x00000006100e8981 */ /* 0x000128000c1e1500 */
[----:B------:R1:W4:Y:S01]  /*22d0*/  @!P0 LDG.E.U16 R15, [R18.64] ;  /* 0x00000006120f8981 */ /* 0x000322000c1e1500 */
[----:B0-----:R-:W-:Y:S01]  /*22e0*/  PRMT R16, RZ, 0x7610, R16 ;  /* 0x00007610ff107816 */ /* 0x001fe20000000010 */
[----:B-1----:R-:W-:Y:S01]  /*22f0*/  IMAD.WIDE R18, R98, 0x2, R108 ;  /* 0x0000000262127825 */ /* 0x002fe200078e026c */
[----:B------:R-:W-:-:S04]  /*2300*/  PRMT R17, RZ, 0x7610, R17 ;  /* 0x00007610ff117816 */ /* 0x000fc80000000011 */
[----:B------:R0:W4:Y:S01]  /*2310*/  @!P0 LDG.E.U16 R16, [R18.64] ;  /* 0x0000000612108981 */ /* 0x000122000c1e1500 */
[----:B------:R-:W-:Y:S02]  /*2320*/  PRMT R84, RZ, 0x7610, R84 ;  /* 0x00007610ff547816 */ /* 0x000fe40000000054 */
[----:B------:R-:W-:Y:S01]  /*2330*/  LOP3.LUT R117, R117, R116, RZ, 0x3c, !PT ;  /* 0x0000007475757212 */ /* 0x000fe200078e3cff */
[----:B0-----:R-:W-:-:S03]  /*2340*/  IMAD.WIDE R18, R98, 0x2, R110 ;  /* 0x0000000262127825 */ /* 0x001fc600078e026e */
[----:B------:R-:W-:Y:S02]  /*2350*/  LOP3.LUT R116, R117, R116, RZ, 0x3c, !PT ;  /* 0x0000007475747212 */ /* 0x000fe400078e3cff */
[----:B------:R0:W4:Y:S01]  /*2360*/  @!P0 LDG.E.U16 R17, [R18.64] ;  /* 0x0000000612118981 */ /* 0x000122000c1e1500 */
[----:B------:R-:W-:Y:S02]  /*2370*/  PRMT R85, RZ, 0x7610, R85 ;  /* 0x00007610ff557816 */ /* 0x000fe40000000055 */
[----:B------:R-:W-:Y:S01]  /*2380*/  LOP3.LUT R119, R119, R118, RZ, 0x3c, !PT ;  /* 0x0000007677777212 */ /* 0x000fe200078e3cff */
[----:B0-----:R-:W-:Y:S01]  /*2390*/  IMAD.WIDE R18, R98, 0x2, R112 ;  /* 0x0000000262127825 */ /* 0x001fe200078e0270 */
[----:B------:R-:W-:-:S04]  /*23a0*/  LOP3.LUT R117, R117, R116, RZ, 0x3c, !PT ;  /* 0x0000007475757212 */ /* 0x000fc800078e3cff */
[----:B------:R0:W4:Y:S01]  /*23b0*/  @!P0 LDG.E.U16 R84, [R18.64] ;  /* 0x0000000612548981 */ /* 0x000122000c1e1500 */
[----:B------:R-:W-:Y:S02]  /*23c0*/  LOP3.LUT R118, R119, R118, RZ, 0x3c, !PT ;  /* 0x0000007677767212 */ /* 0x000fe400078e3cff */
        /* <DEDUP_REMOVED lines=9> */
[----:B------:R-:W-:Y:S01]  /*2460*/  LOP3.LUT R121, R121, R120, RZ, 0x3c, !PT ;  /* 0x0000007879797212 */ /* 0x000fe200078e3cff */
[----:B------:R-:W0:Y:S04]  /*2470*/  S2R R99, SR_TID.X ;  /* 0x0000000000637919 */ /* 0x000e280000002100 */
[----:B------:R1:W4:Y:S01]  /*2480*/  @!P0 LDG.E.U16 R87, [R18.64] ;  /* 0x0000000612578981 */ /* 0x000322000c1e1500 */
[----:B------:R-:W-:-:S02]  /*2490*/  LOP3.LUT R122, R123, R122, RZ, 0x3c, !PT ;  /* 0x0000007a7b7a7212 */ /* 0x000fc400078e3cff */
[----:B------:R-:W-:Y:S01]  /*24a0*/  PRMT R89, RZ, 0x7610, R89 ;  /* 0x00007610ff597816 */ /* 0x000fe20000000059 */
[----:B-1----:R-:W-:Y:S01]  /*24b0*/  IMAD.WIDE R18, R98, 0x2, R118 ;  /* 0x0000000262127825 */ /* 0x002fe200078e0276 */
[----:B------:R-:W-:-:S04]  /*24c0*/  LOP3.LUT R123, R123, R122, RZ, 0x3c, !PT ;  /* 0x0000007a7b7b7212 */ /* 0x000fc800078e3cff */
[----:B------:R1:W4:Y:S01]  /*24d0*/  @!P0 LDG.E.U16 R88, [R18.64] ;  /* 0x0000000612588981 */ /* 0x000322000c1e1500 */
[----:B------:R-:W-:Y:S01]  /*24e0*/  PRMT R90, RZ, 0x7610, R90 ;  /* 0x00007610ff5a7816 */ /* 0x000fe2000000005a */
[----:B------:R-:W-:Y:S02]  /*24f0*/  IMAD.MOV.U32 R125, RZ, RZ, R124 ;  /* 0x000000ffff7d7224 */ /* 0x000fe400078e007c */
[----:B-1----:R-:W-:-:S05]  /*2500*/  IMAD.WIDE R18, R98, 0x2, R120 ;  /* 0x0000000262127825 */ /* 0x002fca00078e0278 */
[----:B------:R1:W4:Y:S01]  /*2510*/  @!P0 LDG.E.U16 R89, [R18.64] ;  /* 0x0000000612598981 */ /* 0x000322000c1e1500 */
[--C-:B------:R-:W-:Y:S01]  /*2520*/  IMAD.MOV.U32 R124, RZ, RZ, R91.reuse ;  /* 0x000000ffff7c7224 */ /* 0x100fe200078e005b */
[----:B------:R-:W-:Y:S01]  /*2530*/  PRMT R91, RZ, 0x7610, R91 ;  /* 0x00007610ff5b7816 */ /* 0x000fe2000000005b */
[----:B-1----:R-:W-:-:S05]  /*2540*/  IMAD.WIDE R18, R98, 0x2, R122 ;  /* 0x0000000262127825 */ /* 0x002fca00078e027a */
[----:B------:R1:W4:Y:S01]  /*2550*/  @!P0 LDG.E.U16 R90, [R18.64] ;  /* 0x00000006125a8981 */ /* 0x000322000c1e1500 */
[----:B------:R-:W-:Y:S02]  /*2560*/  IMAD.MOV.U32 R2, RZ, RZ, R93 ;  /* 0x000000ffff027224 */ /* 0x000fe400078e005d */
[----:B------:R-:W-:Y:S02]  /*2570*/  IMAD.MOV.U32 R3, RZ, RZ, R92 ;  /* 0x000000ffff037224 */ /* 0x000fe400078e005c */
[----:B-1----:R-:W-:Y:S01]  /*2580*/  IMAD.WIDE R18, R98, 0x2, R124 ;  /* 0x0000000262127825 */ /* 0x002fe200078e027c */
[----:B0-----:R-:W-:-:S04]  /*2590*/  LOP3.LUT R99, R99, 0x1f, RZ, 0xc0, !PT ;  /* 0x0000001f63637812 */ /* 0x001fc800078ec0ff */
[----:B------:R0:W4:Y:S01]  /*25a0*/  @!P0 LDG.E.U16 R91, [R18.64] ;  /* 0x00000006125b8981 */ /* 0x000122000c1e1500 */
[----:B------:R-:W-:Y:S01]  /*25b0*/  IMAD.WIDE R92, R98, 0x2, R2 ;  /* 0x00000002625c7825 */ /* 0x000fe200078e0202 */
[----:B0-----:R-:W-:-:S03]  /*25c0*/  PRMT R18, RZ, 0x7610, R18 ;  /* 0x00007610ff127816 */ /* 0x001fc60000000012 */
[----:B------:R-:W-:-:S03]  /*25d0*/  IMAD.MOV.U32 R98, RZ, RZ, R95 ;  /* 0x000000ffff627224 */ /* 0x000fc600078e005f */
[----:B------:R0:W4:Y:S01]  /*25e0*/  @!P0 LDG.E.U16 R18, [R92.64] ;  /* 0x000000065c128981 */ /* 0x000122000c1e1500 */
[----:B------:R-:W-:Y:S01]  /*25f0*/  PRMT R19, RZ, 0x7610, R19 ;  /* 0x00007610ff137816 */ /* 0x000fe20000000013 */
[----:B0-----:R-:W-:Y:S02]  /*2600*/  IMAD R93, R99, c[0x0][0x18c], RZ ;  /* 0x00006300635d7a24 */ /* 0x001fe400078e02ff */
[----:B------:R-:W-:Y:S02]  /*2610*/  IMAD.MOV.U32 R99, RZ, RZ, R94 ;  /* 0x000000ffff637224 */ /* 0x000fe400078e005e */
[----:B------:R-:W4:Y:S02]  /*2620*/  LDL R94, [R1+0x4] ;  /* 0x00000400015e7983 */ /* 0x000f240000100800 */
[----:B------:R-:W-:-:S05]  /*2630*/  IMAD.WIDE R92, R93, 0x2, R98 ;  /* 0x000000025d5c7825 */ /* 0x000fca00078e0262 */
[----:B------:R-:W4:Y:S04]  /*2640*/  @!P0 LDG.E.U16 R19, [R92.64] ;  /* 0x000000065c138981 */ /* 0x000f28000c1e1500 */
[----:B--2---:R0:W-:Y:S02]  /*2650*/  STS.U16 [R97+0x4000], R86 ;  /* 0x0040005661007388 */ /* 0x0041e40000000400 */
[----:B0-----:R-:W-:Y:S02]  /*2660*/  LOP3.LUT R86, R97, 0x40, RZ, 0x3c, !PT ;  /* 0x0000004061567812 */ /* 0x001fe400078e3cff */
[----:B---3--:R-:W-:Y:S04]  /*2670*/  STS.U16 [R97+0x4800], R5 ;  /* 0x0048000561007388 */ /* 0x008fe80000000400 */
[----:B-----5:R-:W-:Y:S04]  /*2680*/  STS.U16 [R97+0x5000], R7 ;  /* 0x0050000761007388 */ /* 0x020fe80000000400 */
[----:B----4-:R-:W-:Y:S04]  /*2690*/  STS.U16 [R97+0x5800], R9 ;  /* 0x0058000961007388 */ /* 0x010fe80000000400 */
[----:B------:R-:W-:Y:S04]  /*26a0*/  STS.U16 [R86+0x4400], R4 ;  /* 0x0044000456007388 */ /* 0x000fe80000000400 */
[----:B------:R-:W-:Y:S04]  /*26b0*/  STS.U16 [R86+0x4c00], R6 ;  /* 0x004c000656007388 */ /* 0x000fe80000000400 */
[----:B------:R-:W-:Y:S04]  /*26c0*/  STS.U16 [R86+0x5400], R8 ;  /* 0x0054000856007388 */ /* 0x000fe80000000400 */
[----:B------:R-:W-:Y:S04]  /*26d0*/  STS.U16 [R86+0x5c00], R10 ;  /* 0x005c000a56007388 */ /* 0x000fe80000000400 */
[----:B------:R-:W-:Y:S04]  /*26e0*/  STS.U16 [R0], R11 ;  /* 0x0000000b00007388 */ /* 0x000fe80000000400 */
[----:B------:R-:W-:Y:S04]  /*26f0*/  STS.U16 [R0+0x400], R12 ;  /* 0x0004000c00007388 */ /* 0x000fe80000000400 */
        /* <DEDUP_REMOVED lines=14> */
[----:B------:R-:W-:Y:S06]  /*27e0*/  BAR.SYNC.DEFER_BLOCKING 0x0 ;  /* 0x0000000000007b1d */ /* 0x000fec0000010000 */
[----:B------:R-:W-:Y:S04]  /*27f0*/  LDSM.16.MT88.4 R84, [R96+0x4000] ;  /* 0x004000006054783b */ /* 0x000fe80000004200 */
[----:B------:R-:W0:Y:S04]  /*2800*/  LDSM.16.M88.4 R4, [R94] ;  /* 0x000000005e04783b */ /* 0x000e280000000200 */
[----:B------:R-:W1:Y:S04]  /*2810*/  LDSM.16.M88.4 R8, [R94+0x1000] ;  /* 0x001000005e08783b */ /* 0x000e680000000200 */
[----:B------:R-:W2:Y:S04]  /*2820*/  LDSM.16.M88.4 R12, [R94+0x2000] ;  /* 0x002000005e0c783b */ /* 0x000ea80000000200 */
[----:B------:R3:W4:Y:S04]  /*2830*/  LDSM.16.M88.4 R16, [R94+0x3000] ;  /* 0x003000005e10783b */ /* 0x0007280000000200 */
[----:B------:R-:W5:Y:S01]  /*2840*/  LDSM.16.MT88.4 R88, [R96+0x4080] ;  /* 0x004080006058783b */ /* 0x000f620000004200 */
[----:B---3--:R-:W-:Y:S01]  /*2850*/  LOP3.LUT R94, R96, 0x40, RZ, 0x3c, !PT ;  /* 0x00000040605e7812 */ /* 0x008fe200078e3cff */
[C---:B0-----:R-:W-:Y:S08]  /*2860*/  HMMA.16816.F32.BF16 R40, R84.reuse, R4, R40 ;  /* 0x000000045428723c */ /* 0x041ff00000041828 */
[C---:B-1----:R-:W-:Y:S08]  /*2870*/  HMMA.16816.F32.BF16 R36, R84.reuse, R8, R36 ;  /* 0x000000085424723c */ /* 0x042ff00000041824 */
[C---:B--2---:R-:W-:Y:S08]  /*2880*/  HMMA.16816.F32.BF16 R32, R84.reuse, R12, R32 ;  /* 0x0000000c5420723c */ /* 0x044ff00000041820 */
[----:B----4-:R-:W-:Y:S01]  /*2890*/  HMMA.16816.F32.BF16 R80, R84, R16, R80 ;  /* 0x000000105450723c */ /* 0x010fe20000041850 */
[----:B------:R-:W0:Y:S07]  /*28a0*/  LDSM.16.MT88.4 R84, [R94+0x4000] ;  /* 0x004000005e54783b */ /* 0x000e2e0000004200 */
[C---:B-----5:R-:W-:Y:S08]  /*28b0*/  HMMA.16816.F32.BF16 R44, R88.reuse, R4, R44 ;  /* 0x00000004582c723c */ /* 0x060ff0000004182c */
[C---:B------:R-:W-:Y:S08]  /*28c0*/  HMMA.16816.F32.BF16 R76, R88.reuse, R8, R76 ;  /* 0x00000008584c723c */ /* 0x040ff0000004184c */
[C---:B------:R-:W-:Y:S08]  /*28d0*/  HMMA.16816.F32.BF16 R56, R88.reuse, R12, R56 ;  /* 0x0000000c5838723c */ /* 0x040ff00000041838 */
[----:B------:R-:W-:Y:S01]  /*28e0*/  HMMA.16816.F32.BF16 R60, R88, R16, R60 ;  /* 0x00000010583c723c */ /* 0x000fe2000004183c */
[----:B------:R-:W1:Y:S04]  /*28f0*/  LDSM.16.MT88.4 R88, [R94+0x4080] ;  /* 0x004080005e58783b */ /* 0x000e680000004200 */
[----:B------:R-:W-:Y:S03]  /*2900*/  LDSM.16.MT88.4 R92, [R96+0x5080] ;  /* 0x00508000605c783b */ /* 0x000fe60000004200 */
[C---:B0-----:R-:W-:Y:S08]  /*2910*/  HMMA.16816.F32.BF16 R28, R84.reuse, R4, R28 ;  /* 0x00000004541c723c */ /* 0x041ff0000004181c */
[C---:B------:R-:W-:Y:S08]  /*2920*/  HMMA.16816.F32.BF16 R24, R84.reuse, R8, R24 ;  /* 0x000000085418723c */ /* 0x040ff00000041818 */
[C---:B------:R-:W-:Y:S08]  /*2930*/  HMMA.16816.F32.BF16 R20, R84.reuse, R12, R20 ;  /* 0x0000000c5414723c */ /* 0x040ff00000041814 */
[-C--:B------:R-:W-:Y:S01]  /*2940*/  HMMA.16816.F32.BF16 R52, R84, R16.reuse, R52 ;  /* 0x000000105434723c */ /* 0x080fe20000041834 */
[----:B------:R-:W0:Y:S07]  /*2950*/  LDSM.16.MT88.4 R84, [R96+0x5000] ;  /* 0x005000006054783b */ /* 0x000e2e0000004200 */
[C---:B-1----:R-:W-:Y:S07]  /*2960*/  HMMA.16816.F32.BF16 R72, R88.reuse, R16, R72 ;  /* 0x000000105848723c */ /* 0x042fee0000041848 */
[----:B------:R-:W-:Y:S01]  /*2970*/  IMAD.MOV.U32 R17, RZ, RZ, c[0x0][0x18c] ;  /* 0x00006300ff117624 */ /* 0x000fe200078e00ff */
[----:B------:R-:W-:Y:S03]  /*2980*/  HMMA.16816.F32.BF16 R48, R88, R4, R48 ;  /* 0x000000045830723c */ /* 0x000fe60000041830 */
[----:B------:R-:W-:-:S04]  /*2990*/  IMAD.SHL.U32 R17, R17, 0x20, RZ ;  /* 0x0000002011117824 */ /* 0x000fc800078e00ff */
[----:B------:R-:W-:Y:S01]  /*29a0*/  LOP3.LUT R5, R96, 0x40, RZ, 0x3c, !PT ;  /* 0x0000004060057812 */ /* 0x000fe200078e3cff */
[C---:B------:R-:W-:Y:S08]  /*29b0*/  HMMA.16816.F32.BF16 R64, R88.reuse, R8, R64 ;  /* 0x000000085840723c */ /* 0x040ff00000041840 */
[----:B------:R-:W-:Y:S01]  /*29c0*/  HMMA.16816.F32.BF16 R68, R88, R12, R68 ;  /* 0x0000000c5844723c */ /* 0x000fe20000041844 */
[----:B------:R-:W1:Y:S01]  /*29d0*/  LDSM.16.MT88.4 R88, [R5+0x5000] ;  /* 0x005000000558783b */ /* 0x000e620000004200 */
[----:B------:R-:W-:-:S06]  /*29e0*/  IMAD.WIDE R8, R17, 0x2, R2 ;  /* 0x0000000211087825 */ /* 0x000fcc00078e0202 */
[C---:B0-----:R-:W-:Y:S08]  /*29f0*/  HMMA.16816.F32.BF16 R40, R84.reuse, R6, R40 ;  /* 0x000000065428723c */ /* 0x041ff00000041828 */
[C---:B------:R-:W-:Y:S08]  /*2a00*/  HMMA.16816.F32.BF16 R36, R84.reuse, R10, R36 ;  /* 0x0000000a5424723c */ /* 0x040ff00000041824 */
[C---:B------:R-:W-:Y:S08]  /*2a10*/  HMMA.16816.F32.BF16 R32, R84.reuse, R14, R32 ;  /* 0x0000000e5420723c */ /* 0x040ff00000041820 */
[----:B------:R-:W-:Y:S01]  /*2a20*/  HMMA.16816.F32.BF16 R80, R84, R18, R80 ;  /* 0x000000125450723c */ /* 0x000fe20000041850 */
[----:B------:R0:W2:Y:S02]  /*2a30*/  LDSM.16.MT88.4 R84, [R5+0x5080] ;  /* 0x005080000554783b */ /* 0x0000a40000004200 */
[----:B0-----:R-:W-:-:S02]  /*2a40*/  IMAD.WIDE R4, R17, 0x2, R98 ;  /* 0x0000000211047825 */ /* 0x001fc400078e0262 */
[----:B------:R-:W3:Y:S04]  /*2a50*/  LDL.LU.64 R98, [R1+0x20] ;  /* 0x0000200001627983 */ /* 0x000ee80000300a00 */
[----:B------:R-:W4:Y:S04]  /*2a60*/  LDL.LU.64 R2, [R1+0x18] ;  /* 0x0000180001027983 */ /* 0x000f280000300a00 */
[----:B------:R-:W5:Y:S01]  /*2a70*/  LDL.LU R12, [R1+0x8] ;  /* 0x00000800010c7983 */ /* 0x000f620000300800 */
[----:B------:R-:W-:Y:S01]  /*2a80*/  HMMA.16816.F32.BF16 R44, R92, R6, R44 ;  /* 0x000000065c2c723c */ /* 0x000fe2000004182c */
[----:B------:R-:W-:-:S07]  /*2a90*/  IMAD.MOV.U32 R13, RZ, RZ, c[0x0][0x188] ;  /* 0x00006200ff0d7624 */ /* 0x000fce00078e00ff */
[----:B------:R-:W-:Y:S01]  /*2aa0*/  HMMA.16816.F32.BF16 R76, R92, R10, R76 ;  /* 0x0000000a5c4c723c */ /* 0x000fe2000004184c */
[----:B------:R-:W-:-:S07]  /*2ab0*/  IMAD.WIDE R124, R17, 0x2, R124 ;  /* 0x00000002117c7825 */ /* 0x000fce00078e027c */
[----:B------:R-:W-:Y:S01]  /*2ac0*/  HMMA.16816.F32.BF16 R56, R92, R14, R56 ;  /* 0x0000000e5c38723c */ /* 0x000fe20000041838 */
[----:B------:R-:W-:-:S07]  /*2ad0*/  IMAD.SHL.U32 R13, R13, 0x20, RZ ;  /* 0x000000200d0d7824 */ /* 0x000fce00078e00ff */
[----:B------:R-:W-:Y:S07]  /*2ae0*/  HMMA.16816.F32.BF16 R60, R92, R18, R60 ;  /* 0x000000125c3c723c */ /* 0x000fee000004183c */
[----:B------:R-:W-:Y:S02]  /*2af0*/  IMAD.MOV.U32 R95, RZ, RZ, R4 ;  /* 0x000000ffff5f7224 */ /* 0x000fe400078e0004 */
[----:B------:R-:W-:Y:S02]  /*2b00*/  IMAD.MOV.U32 R94, RZ, RZ, R5 ;  /* 0x000000ffff5e7224 */ /* 0x000fe400078e0005 */
[----:B------:R-:W-:Y:S01]  /*2b10*/  IMAD.WIDE R4, R17, 0x2, R122 ;  /* 0x0000000211047825 */ /* 0x000fe200078e027a */
[----:B-1----:R-:W-:Y:S01]  /*2b20*/  HMMA.16816.F32.BF16 R28, R88, R6, R28 ;  /* 0x00000006581c723c */ /* 0x002fe2000004181c */
[----:B------:R-:W-:-:S02]  /*2b30*/  UIADD3 UR4, UR4, -0x20, URZ ;  /* 0xffffffe004047890 */ /* 0x000fc4000fffe03f */
[----:B------:R-:W-:Y:S02]  /*2b40*/  IMAD.MOV.U32 R93, RZ, RZ, R8 ;  /* 0x000000ffff5d7224 */ /* 0x000fe400078e0008 */
[----:B------:R-:W-:Y:S02]  /*2b50*/  IMAD.MOV.U32 R92, RZ, RZ, R9 ;  /* 0x000000ffff5c7224 */ /* 0x000fe400078e0009 */
[----:B------:R-:W-:Y:S01]  /*2b60*/  IMAD.MOV.U32 R123, RZ, RZ, R4 ;  /* 0x000000ffff7b7224 */ /* 0x000fe200078e0004 */
[----:B--2---:R-:W-:Y:S01]  /*2b70*/  HMMA.16816.F32.BF16 R48, R84, R6, R48 ;  /* 0x000000065430723c */ /* 0x004fe20000041830 */
[----:B------:R-:W-:Y:S02]  /*2b80*/  IMAD.MOV.U32 R122, RZ, RZ, R5 ;  /* 0x000000ffff7a7224 */ /* 0x000fe400078e0005 */
[----:B------:R-:W-:-:S04]  /*2b90*/  IMAD.WIDE R8, R17, 0x2, R120 ;  /* 0x0000000211087825 */ /* 0x000fc800078e0278 */
[C---:B------:R-:W-:Y:S01]  /*2ba0*/  IMAD.WIDE R6, R17.reuse, 0x2, R118 ;  /* 0x0000000211067825 */ /* 0x040fe200078e0276 */
[----:B------:R-:W-:Y:S03]  /*2bb0*/  HMMA.16816.F32.BF16 R24, R88, R10, R24 ;  /* 0x0000000a5818723c */ /* 0x000fe60000041818 */
[----:B------:R-:W-:-:S05]  /*2bc0*/  IMAD.WIDE R4, R17, 0x2, R116 ;  /* 0x0000000211047825 */ /* 0x000fca00078e0274 */
[----:B------:R-:W-:Y:S01]  /*2bd0*/  HMMA.16816.F32.BF16 R20, R88, R14, R20 ;  /* 0x0000000e5814723c */ /* 0x000fe20000041814 */
[----:B------:R-:W-:Y:S02]  /*2be0*/  IMAD.MOV.U32 R121, RZ, RZ, R8 ;  /* 0x000000ffff797224 */ /* 0x000fe400078e0008 */
[----:B------:R-:W-:Y:S02]  /*2bf0*/  IMAD.MOV.U32 R120, RZ, RZ, R9 ;  /* 0x000000ffff787224 */ /* 0x000fe400078e0009 */
[----:B------:R-:W-:-:S03]  /*2c00*/  IMAD.WIDE R114, R17, 0x2, R114 ;  /* 0x0000000211727825 */ /* 0x000fc600078e0272 */
[----:B------:R-:W-:Y:S01]  /*2c10*/  HMMA.16816.F32.BF16 R52, R88, R18, R52 ;  /* 0x000000125834723c */ /* 0x000fe20000041834 */
[----:B------:R-:W-:Y:S02]  /*2c20*/  IMAD.MOV.U32 R119, RZ, RZ, R6 ;  /* 0x000000ffff777224 */ /* 0x000fe400078e0006 */
[----:B------:R-:W-:Y:S02]  /*2c30*/  IMAD.MOV.U32 R118, RZ, RZ, R7 ;  /* 0x000000ffff767224 */ /* 0x000fe400078e0007 */
[----:B------:R-:W-:-:S03]  /*2c40*/  IMAD.MOV.U32 R117, RZ, RZ, R4 ;  /* 0x000000ffff757224 */ /* 0x000fc600078e0004 */
[----:B------:R-:W-:Y:S01]  /*2c50*/  HMMA.16816.F32.BF16 R64, R84, R10, R64 ;  /* 0x0000000a5440723c */ /* 0x000fe20000041840 */
[----:B------:R-:W-:Y:S02]  /*2c60*/  IMAD.MOV.U32 R91, RZ, RZ, R124 ;  /* 0x000000ffff5b7224 */ /* 0x000fe400078e007c */
[----:B------:R-:W-:Y:S02]  /*2c70*/  IMAD.MOV.U32 R124, RZ, RZ, R125 ;  /* 0x000000ffff7c7224 */ /* 0x000fe400078e007d */
[----:B------:R-:W-:-:S03]  /*2c80*/  IMAD.MOV.U32 R116, RZ, RZ, R5 ;  /* 0x000000ffff747224 */ /* 0x000fc600078e0005 */
[----:B------:R-:W-:Y:S01]  /*2c90*/  HMMA.16816.F32.BF16 R68, R84, R14, R68 ;  /* 0x0000000e5444723c */ /* 0x000fe20000041844 */
[----:B------:R-:W-:-:S04]  /*2ca0*/  IMAD.WIDE R112, R17, 0x2, R112 ;  /* 0x0000000211707825 */ /* 0x000fc800078e0270 */
[----:B------:R-:W-:-:S03]  /*2cb0*/  IMAD.WIDE R110, R17, 0x2, R110 ;  /* 0x00000002116e7825 */ /* 0x000fc600078e026e */
[----:B------:R-:W-:Y:S01]  /*2cc0*/  HMMA.16816.F32.BF16 R72, R84, R18, R72 ;  /* 0x000000125448723c */ /* 0x000fe20000041848 */
[----:B------:R-:W-:-:S04]  /*2cd0*/  IMAD.WIDE R108, R17, 0x2, R108 ;  /* 0x00000002116c7825 */ /* 0x000fc800078e026c */
[----:B------:R-:W-:-:S04]  /*2ce0*/  IMAD.WIDE R106, R17, 0x2, R106 ;  /* 0x00000002116a7825 */ /* 0x000fc800078e026a */
[----:B------:R-:W-:-:S04]  /*2cf0*/  IMAD.WIDE R104, R17, 0x2, R104 ;  /* 0x0000000211687825 */ /* 0x000fc800078e0268 */
[----:B------:R-:W-:-:S04]  /*2d00*/  IMAD.WIDE R102, R17, 0x2, R102 ;  /* 0x0000000211667825 */ /* 0x000fc800078e0266 */
[----:B------:R-:W-:Y:S01]  /*2d10*/  IMAD.WIDE R100, R17, 0x2, R100 ;  /* 0x0000000211647825 */ /* 0x000fe200078e0264 */
[----:B-----5:R-:W-:-:S05]  /*2d20*/  IADD3 R12, R12, -0x1, RZ ;  /* 0xffffffff0c0c7810 */ /* 0x020fca0007ffe0ff */
[----:B------:R0:W-:Y:S01]  /*2d30*/  STL [R1+0x8], R12 ;  /* 0x0000080c01007387 */ /* 0x0001e20000100800 */
[----:B------:R-:W-:Y:S01]  /*2d40*/  ISETP.NE.U32.AND P0, PT, R12, RZ, PT ;  /* 0x000000ff0c00720c */ /* 0x000fe20003f05070 */
[----:B---3--:R-:W-:-:S04]  /*2d50*/  IMAD.WIDE R98, R17, 0x2, R98 ;  /* 0x0000000211627825 */ /* 0x008fc800078e0262 */
[----:B----4-:R-:W-:-:S08]  /*2d60*/  IMAD.WIDE R2, R13, 0x2, R2 ;  /* 0x000000020d027825 */ /* 0x010fd000078e0202 */
[----:B0-----:R-:W-:Y:S01]  /*2d70*/  @!P0 CALL.REL.NOINC `(.L_x_2) ;  /* 0x0000001000008944 */ /* 0x001fe20003c00000 */
[----:B------:R-:W-:Y:S05]  /*2d80*/  BRA `(.L_x_3) ;  /* 0xffffef8000007947 */ /* 0x000fea000383ffff */
.L_x_2:
[----:B------:R-:W-:Y:S02]  /*2d90*/  F2FP.BF16.PACK_AB R2, R67, R51 ;  /* 0x000000334302723e */ /* 0x000fe400000010ff */
[----:B------:R-:W-:Y:S02]  /*2da0*/  F2FP.BF16.PACK_AB R4, R79, R47 ;  /* 0x0000002f4f04723e */ /* 0x000fe400000010ff */
[----:B------:R-:W-:Y:S02]  /*2db0*/  F2FP.BF16.PACK_AB R6, R27, R31 ;  /* 0x0000001f1b06723e */ /* 0x000fe400000010ff */
[----:B------:R-:W-:Y:S02]  /*2dc0*/  F2FP.BF16.PACK_AB R8, R39, R43 ;  /* 0x0000002b2708723e */ /* 0x000fe400000010ff */
[----:B------:R-:W-:Y:S02]  /*2dd0*/  F2FP.BF16.PACK_AB R10, R65, R49 ;  /* 0x00000031410a723e */ /* 0x000fe400000010ff */
[----:B------:R-:W-:-:S02]  /*2de0*/  F2FP.BF16.PACK_AB R12, R77, R45 ;  /* 0x0000002d4d0c723e */ /* 0x000fc400000010ff */
        /* <DEDUP_REMOVED lines=26> */
.L_x_1:
[----:B--2---:R-:W2:Y:S04]  /*2f90*/  LDL.LU R18, [R1+0x10] ;  /* 0x0000100001127983 */ /* 0x004ea80000300800 */
[----:B------:R-:W3:Y:S04]  /*2fa0*/  LDL.LU R20, [R1+0x14] ;  /* 0x0000140001147983 */ /* 0x000ee80000300800 */
[----:B------:R-:W4:Y:S04]  /*2fb0*/  LDL.LU R31, [R1+0xc] ;  /* 0x00000c00011f7983 */ /* 0x000f280000300800 */
[----:B------:R-:W5:Y:S04]  /*2fc0*/  LDL.LU R29, [R1] ;  /* 0x00000000011d7983 */ /* 0x000f680000300800 */
[----:B------:R-:W1:Y:S02]  /*2fd0*/  S2R R32, SR_TID.X ;  /* 0x0000000000207919 */ /* 0x000e640000002100 */
[----:B-1----:R-:W-:-:S02]  /*2fe0*/  IMAD.SHL.U32 R0, R32, 0x40, RZ ;  /* 0x0000004020007824 */ /* 0x002fc400078e00ff */
[----:B0-----:R-:W-:-:S03]  /*2ff0*/  IMAD.SHL.U32 R19, R32, 0x4, RZ ;  /* 0x0000000420137824 */ /* 0x001fc600078e00ff */
[----:B------:R-:W-:-:S04]  /*3000*/  LOP3.LUT R0, R0, 0x3840, RZ, 0xc0, !PT ;  /* 0x0000384000007812 */ /* 0x000fc800078ec0ff */
[----:B------:R-:W-:Y:S02]  /*3010*/  LOP3.LUT R19, R0, 0x38, R19, 0xf8, !PT ;  /* 0x0000003800137812 */ /* 0x000fe400078ef813 */
[--C-:B------:R-:W-:Y:S02]  /*3020*/  SHF.R.S32.HI R21, RZ, 0x2, R32.reuse ;  /* 0x00000002ff157819 */ /* 0x100fe40000011420 */
[----:B------:R-:W-:Y:S01]  /*3030*/  SHF.R.S32.HI R28, RZ, 0x3, R32 ;  /* 0x00000003ff1c7819 */ /* 0x000fe20000011420 */
[----:B------:R-:W-:Y:S01]  /*3040*/  IMAD.MOV.U32 R54, RZ, RZ, c[0x0][0x198] ;  /* 0x00006600ff367624 */ /* 0x000fe200078e00ff */
[----:B------:R-:W-:Y:S01]  /*3050*/  BAR.SYNC.DEFER_BLOCKING 0x0 ;  /* 0x0000000000007b1d */ /* 0x000fe20000010000 */
[----:B--2---:R-:W-:-:S04]  /*3060*/  LOP3.LUT R18, R18, 0x30, RZ, 0xc0, !PT ;  /* 0x0000003012127812 */ /* 0x004fc800078ec0ff */
[----:B---3--:R-:W-:Y:S02]  /*3070*/  LOP3.LUT R22, R18, 0x780, R20, 0xf8, !PT ;  /* 0x0000078012167812 */ /* 0x008fe400078ef814 */
[----:B------:R-:W-:-:S04]  /*3080*/  SHF.R.S32.HI R20, RZ, 0x4, R32 ;  /* 0x00000004ff147819 */ /* 0x000fc80000011420 */
[----:B------:R-:W-:Y:S02]  /*3090*/  SGXT R0, R20, 0x1 ;  /* 0x000000011400781a */ /* 0x000fe40000000200 */
[----:B------:R-:W-:Y:S02]  /*30a0*/  LOP3.LUT R18, R32, 0x100, RZ, 0xc0, !PT ;  /* 0x0000010020127812 */ /* 0x000fe400078ec0ff */
[----:B------:R-:W-:-:S04]  /*30b0*/  LOP3.LUT R19, R19, 0x4040, R0, 0x78, !PT ;  /* 0x0000404013137812 */ /* 0x000fc800078e7800 */
[----:B------:R-:W-:Y:S02]  /*30c0*/  LEA.HI R19, R18, R19, RZ, 0x1f ;  /* 0x0000001312137211 */ /* 0x000fe400078ff8ff */
[----:B------:R-:W-:Y:S02]  /*30d0*/  SHF.R.U32.HI R23, RZ, 0x2, R18 ;  /* 0x00000002ff177819 */ /* 0x000fe40000011612 */
[----:B------:R-:W-:Y:S01]  /*30e0*/  LOP3.LUT R18, R19, 0x8, RZ, 0x3c, !PT ;  /* 0x0000000813127812 */ /* 0x000fe200078e3cff */
[----:B------:R4:W-:Y:S04]  /*30f0*/  STS.64 [R19], R36 ;  /* 0x0000002413007388 */ /* 0x0009e80000000a00 */
[----:B------:R-:W-:Y:S04]  /*3100*/  STS.64 [R19+0x400], R16 ;  /* 0x0004001013007388 */ /* 0x000fe80000000a00 */
[----:B------:R-:W-:Y:S04]  /*3110*/  STS.64 [R19+0x100], R24 ;  /* 0x0001001813007388 */ /* 0x000fe80000000a00 */
[----:B------:R-:W-:Y:S04]  /*3120*/  STS.64 [R19+0x500], R14 ;  /* 0x0005000e13007388 */ /* 0x000fe80000000a00 */
[----:B------:R-:W-:Y:S04]  /*3130*/  STS.64 [R19+0x200], R44 ;  /* 0x0002002c13007388 */ /* 0x000fe80000000a00 */
[----:B------:R0:W-:Y:S04]  /*3140*/  STS.64 [R19+0x600], R12 ;  /* 0x0006000c13007388 */ /* 0x0001e80000000a00 */
[----:B------:R-:W-:Y:S04]  /*3150*/  STS.64 [R19+0x300], R48 ;  /* 0x0003003013007388 */ /* 0x000fe80000000a00 */
        /* <DEDUP_REMOVED lines=8> */
[----:B------:R1:W-:Y:S01]  /*31e0*/  STS.64 [R18+0x8700], R2 ;  /* 0x0087000212007388 */ /* 0x0003e20000000a00 */
[----:B------:R-:W-:-:S02]  /*31f0*/  SGXT R20, R21, 0x1 ;  /* 0x000000011514781a */ /* 0x000fc40000000200 */
[----:B------:R-:W-:Y:S02]  /*3200*/  SGXT R21, R28, 0x1 ;  /* 0x000000011c15781a */ /* 0x000fe40000000200 */
[----:B------:R-:W-:Y:S02]  /*3210*/  LOP3.LUT R20, R23, 0x4040, R20, 0x78, !PT ;  /* 0x0000404017147812 */ /* 0x000fe400078e7814 */
[----:B------:R-:W-:-:S04]  /*3220*/  LOP3.LUT R21, R22, 0x8008, R21, 0xf8, !PT ;  /* 0x0000800816157812 */ /* 0x000fc800078ef815 */
[----:B------:R-:W-:Y:S01]  /*3230*/  LOP3.LUT R30, R21, R20, RZ, 0xfc, !PT ;  /* 0x00000014151e7212 */ /* 0x000fe200078efcff */
[----:B------:R-:W-:Y:S01]  /*3240*/  BAR.SYNC.DEFER_BLOCKING 0x0 ;  /* 0x0000000000007b1d */ /* 0x000fe20000010000 */
[----:B------:R-:W-:Y:S02]  /*3250*/  SHF.R.U32.HI R32, RZ, 0x7, R32 ;  /* 0x00000007ff207819 */ /* 0x000fe40000011620 */
[----:B------:R-:W-:Y:S02]  /*3260*/  LOP3.LUT R55, R30, 0x8, RZ, 0x3c, !PT ;  /* 0x000000081e377812 */ /* 0x000fe400078e3cff */
[----:B------:R-:W-:Y:S01]  /*3270*/  SGXT.U32 R32, R32, 0x2 ;  /* 0x000000022020781a */ /* 0x000fe20000000000 */
[----:B------:R-:W2:Y:S04]  /*3280*/  LDS.64 R2, [R30] ;  /* 0x000000001e027984 */ /* 0x000ea80000000a00 */
[----:B------:R-:W3:Y:S01]  /*3290*/  LDS.64 R6, [R55] ;  /* 0x0000000037067984 */ /* 0x000ee20000000a00 */
[----:B-----5:R-:W-:Y:S01]  /*32a0*/  LOP3.LUT R0, R29, R32, RZ, 0xfc, !PT ;  /* 0x000000201d007212 */ /* 0x020fe200078efcff */
[C---:B----4-:R-:W-:Y:S01]  /*32b0*/  IMAD R37, R31.reuse, c[0x0][0x194], RZ ;  /* 0x000065001f257a24 */ /* 0x050fe200078e02ff */
[----:B------:R-:W-:Y:S01]  /*32c0*/  ISETP.GE.AND P0, PT, R31, c[0x0][0x178], PT ;  /* 0x00005e001f007a0c */ /* 0x000fe20003f06270 */
[----:B------:R-:W4:Y:S01]  /*32d0*/  LDS.64 R4, [R30+0x800] ;  /* 0x000800001e047984 */ /* 0x000f220000000a00 */
[--C-:B0-----:R-:W-:Y:S01]  /*32e0*/  LOP3.LUT R12, R29, 0x4, R32.reuse, 0xfe, !PT ;  /* 0x000000041d0c7812 */ /* 0x101fe200078efe20 */
[C---:B------:R-:W-:Y:S01]  /*32f0*/  IMAD R57, R0.reuse, c[0x0][0x198], RZ ;  /* 0x0000660000397a24 */ /* 0x040fe200078e02ff */
[----:B------:R-:W-:Y:S01]  /*3300*/  ISETP.LT.AND P2, PT, R0, c[0x0][0x17c], !P0 ;  /* 0x00005f0000007a0c */ /* 0x000fe20004741270 */
[----:B------:R-:W0:Y:S01]  /*3310*/  LDS.64 R10, [R55+0x800] ;  /* 0x00080000370a7984 */ /* 0x000e220000000a00 */
[----:B------:R-:W-:Y:S01]  /*3320*/  LEA R36, P1, R37, c[0x0][0x170], 0x1 ;  /* 0x00005c0025247a11 */ /* 0x000fe200078208ff */
[----:B------:R-:W-:Y:S01]  /*3330*/  IMAD R17, R12, c[0x0][0x198], RZ ;  /* 0x000066000c117a24 */ /* 0x000fe200078e02ff */
[----:B------:R-:W-:Y:S01]  /*3340*/  LOP3.LUT R15, R29, 0x8, R32, 0xfe, !PT ;  /* 0x000000081d0f7812 */ /* 0x000fe200078efe20 */
[----:B------:R-:W5:Y:S01]  /*3350*/  LDS.64 R8, [R30+0x1000] ;  /* 0x001000001e087984 */ /* 0x000f620000000a00 */
[----:B------:R-:W-:-:S02]  /*3360*/  LEA.HI.X.SX32 R37, R37, c[0x0][0x174], 0x1, P1 ;  /* 0x00005d0025257a11 */ /* 0x000fc400008f0eff */
[-C--:B-1----:R-:W-:Y:S01]  /*3370*/  LEA R18, P3, R57, R36.reuse, 0x1 ;  /* 0x0000002439127211 */ /* 0x082fe200078608ff */
[----:B------:R-:W-:Y:S01]  /*3380*/  IMAD R23, R15, c[0x0][0x198], RZ ;  /* 0x000066000f177a24 */ /* 0x000fe200078e02ff */
[--C-:B------:R-:W-:Y:S02]  /*3390*/  LOP3.LUT R21, R29, 0x20, R32.reuse, 0xfe, !PT ;  /* 0x000000201d157812 */ /* 0x100fe400078efe20 */
[-C--:B------:R-:W-:Y:S02]  /*33a0*/  LEA.HI.X.SX32 R19, R57, R37.reuse, 0x1, P3 ;  /* 0x0000002539137211 */ /* 0x080fe400018f0eff */
[----:B------:R-:W-:Y:S02]  /*33b0*/  LOP3.LUT R14, R29, 0xc, R32, 0xfe, !PT ;  /* 0x0000000c1d0e7812 */ /* 0x000fe400078efe20 */
[----:B------:R-:W-:Y:S02]  /*33c0*/  ISETP.LT.AND P1, PT, R12, c[0x0][0x17c], !P0 ;  /* 0x00005f000c007a0c */ /* 0x000fe40004721270 */
[----:B------:R-:W-:Y:S01]  /*33d0*/  LEA R20, P4, R17, R36, 0x1 ;  /* 0x0000002411147211 */ /* 0x000fe200078808ff */
[----:B------:R-:W1:Y:S01]  /*33e0*/  LDS.64 R12, [R55+0x1000] ;  /* 0x00100000370c7984 */ /* 0x000e620000000a00 */
[----:B------:R-:W-:Y:S01]  /*33f0*/  ISETP.LT.AND P5, PT, R21, c[0x0][0x17c], !P0 ;  /* 0x00005f0015007a0c */ /* 0x000fe200047a1270 */
[----:B------:R-:W-:Y:S01]  /*3400*/  IMAD R25, R14, c[0x0][0x198], RZ ;  /* 0x000066000e197a24 */ /* 0x000fe200078e02ff */
[----:B------:R-:W-:-:S02]  /*3410*/  LEA.HI.X.SX32 R21, R17, R37, 0x1, P4 ;  /* 0x0000002511157211 */ /* 0x000fc400020f0eff */
[----:B------:R-:W-:Y:S02]  /*3420*/  LOP3.LUT R16, R29, 0x10, R32, 0xfe, !PT ;  /* 0x000000101d107812 */ /* 0x000fe400078efe20 */
[----:B------:R-:W-:Y:S02]  /*3430*/  ISETP.LT.AND P3, PT, R15, c[0x0][0x17c], !P0 ;  /* 0x00005f000f007a0c */ /* 0x000fe40004761270 */
[----:B------:R-:W-:Y:S01]  /*3440*/  LEA R22, P4, R23, R36, 0x1 ;  /* 0x0000002417167211 */ /* 0x000fe200078808ff */
[----:B--2---:R-:W-:Y:S01]  /*3450*/  @P2 STG.E.U16 [R18.64], R2 ;  /* 0x0000000212002986 */ /* 0x004fe2000c101506 */
[----:B------:R-:W-:-:S03]  /*3460*/  ISETP.LT.AND P2, PT, R14, c[0x0][0x17c], !P0 ;  /* 0x00005f000e007a0c */ /* 0x000fc60004741270 */
[----:B------:R-:W2:Y:S01]  /*3470*/  LDS.64 R14, [R30+0x1800] ;  /* 0x001800001e0e7984 */ /* 0x000ea20000000a00 */
[C-C-:B------:R-:W-:Y:S02]  /*3480*/  LOP3.LUT R27, R29.reuse, 0x14, R32.reuse, 0xfe, !PT ;  /* 0x000000141d1b7812 */ /* 0x140fe400078efe20 */
[C-C-:B------:R-:W-:Y:S02]  /*3490*/  LOP3.LUT R28, R29.reuse, 0x18, R32.reuse, 0xfe, !PT ;  /* 0x000000181d1c7812 */ /* 0x140fe400078efe20 */
[C-C-:B------:R-:W-:Y:S02]  /*34a0*/  LOP3.LUT R31, R29.reuse, 0x1c, R32.reuse, 0xfe, !PT ;  /* 0x0000001c1d1f7812 */ /* 0x140fe400078efe20 */
[C-C-:B------:R-:W-:Y:S02]  /*34b0*/  LOP3.LUT R60, R29.reuse, 0x24, R32.reuse, 0xfe, !PT ;  /* 0x000000241d3c7812 */ /* 0x140fe400078efe20 */
[C-C-:B------:R-:W-:Y:S02]  /*34c0*/  LOP3.LUT R59, R29.reuse, 0x28, R32.reuse, 0xfe, !PT ;  /* 0x000000281d3b7812 */ /* 0x140fe400078efe20 */
[----:B------:R-:W-:-:S02]  /*34d0*/  LOP3.LUT R58, R29, 0x2c, R32, 0xfe, !PT ;  /* 0x0000002c1d3a7812 */ /* 0x000fc400078efe20 */
        /* <DEDUP_REMOVED lines=51> */
[----:B------:R-:W-:Y:S01]  /*3810*/  LOP3.LUT R53, R29, 0xfc, R32, 0xfe, !PT ;  /* 0x000000fc1d357812 */ /* 0x000fe200078efe20 */
[C---:B------:R-:W-:Y:S01]  /*3820*/  IMAD R29, R16.reuse, c[0x0][0x198], RZ ;  /* 0x00006600101d7a24 */ /* 0x040fe200078e02ff */
[----:B------:R-:W-:Y:S01]  /*3830*/  LEA.HI.X.SX32 R23, R23, R37, 0x1, P4 ;  /* 0x0000002517177211 */ /* 0x000fe200020f0eff */
[----:B------:R-:W-:Y:S01]  /*3840*/  LDS.64 R18, [R30+0x2000] ;  /* 0x002000001e127984 */ /* 0x000fe20000000a00 */
[----:B------:R-:W-:-:S03]  /*3850*/  ISETP.LT.AND P4, PT, R16, c[0x0][0x17c], !P0 ;  /* 0x00005f0010007a0c */ /* 0x000fc60004781270 */
[----:B------:R-:W2:Y:S04]  /*3860*/  LDS.64 R16, [R55+0x1800] ;  /* 0x0018000037107984 */ /* 0x000ea80000000a00 */
[----:B---3--:R-:W-:Y:S01]  /*3870*/  @P1 STG.E.U16 [R20.64], R6 ;  /* 0x0000000614001986 */ /* 0x008fe2000c101506 */
[-C--:B------:R-:W-:Y:S01]  /*3880*/  LEA R24, P1, R25, R36.reuse, 0x1 ;  /* 0x0000002419187211 */ /* 0x080fe200078208ff */
[----:B------:R-:W-:Y:S01]  /*3890*/  IMAD R32, R27, c[0x0][0x198], RZ ;  /* 0x000066001b207a24 */ /* 0x000fe200078e02ff */
[----:B------:R-:W-:Y:S01]  /*38a0*/  LEA R26, P6, R29, R36, 0x1 ;  /* 0x000000241d1a7211 */ /* 0x000fe200078c08ff */
[----:B------:R-:W-:Y:S01]  /*38b0*/  IMAD R33, R28, c[0x0][0x198], RZ ;  /* 0x000066001c217a24 */ /* 0x000fe200078e02ff */
[----:B------:R-:W-:Y:S01]  /*38c0*/  LEA.HI.X.SX32 R25, R25, R37, 0x1, P1 ;  /* 0x0000002519197211 */ /* 0x000fe200008f0eff */
[----:B----4-:R-:W-:Y:S01]  /*38d0*/  @P3 STG.E.U16 [R22.64], R4 ;  /* 0x0000000416003986 */ /* 0x010fe2000c101506 */
[----:B------:R-:W-:-:S02]  /*38e0*/  ISETP.LT.AND P3, PT, R27, c[0x0][0x17c], !P0 ;  /* 0x00005f001b007a0c */ /* 0x000fc40004761270 */
[----:B------:R-:W-:Y:S01]  /*38f0*/  ISETP.LT.AND P1, PT, R28, c[0x0][0x17c], !P0 ;  /* 0x00005f001c007a0c */ /* 0x000fe20004721270 */
[----:B0-----:R-:W-:Y:S01]  /*3900*/  @P2 STG.E.U16 [R24.64], R10 ;  /* 0x0000000a18002986 */ /* 0x001fe2000c101506 */
[-C--:B------:R-:W-:Y:S02]  /*3910*/  LEA.HI.X.SX32 R27, R29, R37.reuse, 0x1, P6 ;  /* 0x000000251d1b7211 */ /* 0x080fe400030f0eff */
[C---:B------:R-:W-:Y:S01]  /*3920*/  LEA R28, P2, R32.reuse, R36, 0x1 ;  /* 0x00000024201c7211 */ /* 0x040fe200078408ff */
[----:B------:R-:W0:Y:S04]  /*3930*/  LDS.64 R20, [R55+0x2000] ;  /* 0x0020000037147984 */ /* 0x000e280000000a00 */
[----:B------:R-:W3:Y:S01]  /*3940*/  LDS.64 R22, [R30+0x2800] ;  /* 0x002800001e167984 */ /* 0x000ee20000000a00 */
[----:B------:R-:W-:-:S02]  /*3950*/  LEA.HI.X.SX32 R29, R32, R37, 0x1, P2 ;  /* 0x00000025201d7211 */ /* 0x000fc400010f0eff */
[C---:B------:R-:W-:Y:S01]  /*3960*/  ISETP.LT.AND P2, PT, R31.reuse, c[0x0][0x17c], !P0 ;  /* 0x00005f001f007a0c */ /* 0x040fe20004741270 */
[----:B-----5:R-:W-:Y:S01]  /*3970*/  @P4 STG.E.U16 [R26.64], R8 ;  /* 0x000000081a004986 */ /* 0x020fe2000c101506 */
[----:B------:R-:W-:Y:S01]  /*3980*/  IMAD R31, R31, c[0x0][0x198], RZ ;  /* 0x000066001f1f7a24 */ /* 0x000fe200078e02ff */
[CC--:B------:R-:W-:Y:S02]  /*3990*/  LEA R32, P4, R33.reuse, R36.reuse, 0x1 ;  /* 0x0000002421207211 */ /* 0x0c0fe400078808ff */
[----:B------:R-:W4:Y:S02]  /*39a0*/  LDS.64 R24, [R55+0x2800] ;  /* 0x0028000037187984 */ /* 0x000f240000000a00 */
[----:B------:R-:W-:Y:S02]  /*39b0*/  LEA.HI.X.SX32 R33, R33, R37, 0x1, P4 ;  /* 0x0000002521217211 */ /* 0x000fe400020f0eff */
[----:B-1----:R-:W-:Y:S01]  /*39c0*/  @P3 STG.E.U16 [R28.64], R12 ;  /* 0x0000000c1c003986 */ /* 0x002fe2000c101506 */
[----:B------:R-:W-:Y:S01]  /*39d0*/  LEA R62, P6, R31, R36, 0x1 ;  /* 0x000000241f3e7211 */ /* 0x000fe200078c08ff */
[----:B------:R-:W-:-:S02]  /*39e0*/  IMAD R57, R54, 0x20, R57 ;  /* 0x0000002036397824 */ /* 0x000fc400078e0239 */
[----:B------:R-:W1:Y:S04]  /*39f0*/  LDS.64 R26, [R30+0x3000] ;  /* 0x003000001e1a7984 */ /* 0x000e680000000a00 */
[----:B------:R-:W5:Y:S01]  /*3a00*/  LDS.64 R28, [R55+0x3000] ;  /* 0x00300000371c7984 */ /* 0x000f620000000a00 */
[-C--:B------:R-:W-:Y:S01]  /*3a10*/  LEA.HI.X.SX32 R63, R31, R37.reuse, 0x1, P6 ;  /* 0x000000251f3f7211 */ /* 0x080fe200030f0eff */
[----:B------:R-:W-:Y:S02]  /*3a20*/  IMAD R95, R54, 0x4, R57 ;  /* 0x00000004365f7824 */ /* 0x000fe400078e0239 */
[----:B--2---:R-:W-:Y:S01]  /*3a30*/  @P1 STG.E.U16 [R32.64], R14 ;  /* 0x0000000e20001986 */ /* 0x004fe2000c101506 */
[----:B------:R-:W-:Y:S02]  /*3a40*/  ISETP.LT.AND P1, PT, R58, c[0x0][0x17c], !P0 ;  /* 0x00005f003a007a0c */ /* 0x000fe40004721270 */
[----:B------:R-:W-:Y:S01]  /*3a50*/  LEA R58, P6, R57, R36, 0x1 ;  /* 0x00000024393a7211 */ /* 0x000fe200078c08ff */
[----:B------:R2:W-:Y:S01]  /*3a60*/  @P2 STG.E.U16 [R62.64], R16 ;  /* 0x000000103e002986 */ /* 0x0005e2000c101506 */
[----:B------:R-:W-:Y:S01]  /*3a70*/  ISETP.LT.AND P3, PT, R59, c[0x0][0x17c], !P0 ;  /* 0x00005f003b007a0c */ /* 0x000fe20004761270 */
[----:B------:R-:W-:Y:S01]  /*3a80*/  IMAD R97, R54, 0x4, R95 ;  /* 0x0000000436617824 */ /* 0x000fe200078e025f */
[----:B------:R-:W-:Y:S01]  /*3a90*/  LEA.HI.X.SX32 R59, R57, R37, 0x1, P6 ;  /* 0x00000025393b7211 */ /* 0x000fe200030f0eff */
[----:B------:R-:W1:Y:S01]  /*3aa0*/  LDS.64 R30, [R30+0x3800] ;  /* 0x003800001e1e7984 */ /* 0x000e620000000a00 */
[----:B------:R-:W-:-:S02]  /*3ab0*/  ISETP.LT.AND P2, PT, R56, c[0x0][0x17c], !P0 ;  /* 0x00005f0038007a0c */ /* 0x000fc40004741270 */
[CC--:B------:R-:W-:Y:S02]  /*3ac0*/  LEA R56, P6, R95.reuse, R36.reuse, 0x1 ;  /* 0x000000245f387211 */ /* 0x0c0fe400078c08ff */
[----:B------:R-:W-:Y:S01]  /*3ad0*/  ISETP.LT.AND P4, PT, R60, c[0x0][0x17c], !P0 ;  /* 0x00005f003c007a0c */ /* 0x000fe20004781270 */
[----:B------:R0:W5:Y:S01]  /*3ae0*/  LDS.64 R32, [R55+0x3800] ;  /* 0x0038000037207984 */ /* 0x0001620000000a00 */
[-C--:B------:R-:W-:Y:S01]  /*3af0*/  LEA.HI.X.SX32 R57, R95, R37.reuse, 0x1, P6 ;  /* 0x000000255f397211 */ /* 0x080fe200030f0eff */
[C---:B--2---:R-:W-:Y:S01]  /*3b00*/  IMAD R63, R54.reuse, 0x4, R97 ;  /* 0x00000004363f7824 */ /* 0x044fe200078e0261 */
[----:B------:R-:W-:Y:S01]  /*3b10*/  LEA R60, P6, R97, R36, 0x1 ;  /* 0x00000024613c7211 */ /* 0x000fe200078c08ff */
[----:B------:R2:W-:Y:S01]  /*3b20*/  @P5 STG.E.U16 [R58.64], R18 ;  /* 0x000000123a005986 */ /* 0x0005e2000c101506 */
[----:B------:R-:W-:Y:S01]  /*3b30*/  ISETP.LT.AND P5, PT, R61, c[0x0][0x17c], !P0 ;  /* 0x00005f003d007a0c */ /* 0x000fe200047a1270 */
[----:B------:R-:W-:Y:S01]  /*3b40*/  IMAD R95, R54, 0x4, R63 ;  /* 0x00000004365f7824 */ /* 0x000fe200078e023f */
[----:B------:R-:W-:-:S02]  /*3b50*/  LEA.HI.X.SX32 R61, R97, R37, 0x1, P6 ;  /* 0x00000025613d7211 */ /* 0x000fc400030f0eff */
[----:B------:R-:W-:Y:S01]  /*3b60*/  LEA R62, P6, R63, R36, 0x1 ;  /* 0x000000243f3e7211 */ /* 0x000fe200078c08ff */
[----:B0-----:R-:W-:-:S03]  /*3b70*/  IMAD R55, R54, 0x4, R95 ;  /* 0x0000000436377824 */ /* 0x001fc600078e025f */
[-C--:B------:R-:W-:Y:S02]  /*3b80*/  LEA.HI.X.SX32 R63, R63, R37.reuse, 0x1, P6 ;  /* 0x000000253f3f7211 */ /* 0x080fe400030f0eff */
[CC--:B--2---:R-:W-:Y:S01]  /*3b90*/  LEA R58, P6, R95.reuse, R36.reuse, 0x1 ;  /* 0x000000245f3a7211 */ /* 0x0c4fe200078c08ff */
[----:B------:R0:W-:Y:S03]  /*3ba0*/  @P4 STG.E.U16 [R56.64], R20 ;  /* 0x0000001438004986 */ /* 0x0001e6000c101506 */
[-C--:B------:R-:W-:Y:S01]  /*3bb0*/  LEA.HI.X.SX32 R59, R95, R37.reuse, 0x1, P6 ;  /* 0x000000255f3b7211 */ /* 0x080fe200030f0eff */
[----:B---3--:R2:W-:Y:S01]  /*3bc0*/  @P3 STG.E.U16 [R60.64], R22 ;  /* 0x000000163c003986 */ /* 0x0085e2000c101506 */
[----:B------:R-:W-:Y:S01]  /*3bd0*/  ISETP.LT.AND P3, PT, R93, c[0x0][0x17c], !P0 ;  /* 0x00005f005d007a0c */ /* 0x000fe20004761270 */
[C---:B------:R-:W-:Y:S01]  /*3be0*/  IMAD R93, R54.reuse, 0x4, R55 ;  /* 0x00000004365d7824 */ /* 0x040fe200078e0237 */
[CC--:B0-----:R-:W-:Y:S01]  /*3bf0*/  LEA R56, P6, R55.reuse, R36.reuse, 0x1 ;  /* 0x0000002437387211 */ /* 0x0c1fe200078c08ff */
[----:B----4-:R0:W-:Y:S03]  /*3c00*/  @P1 STG.E.U16 [R62.64], R24 ;  /* 0x000000183e001986 */ /* 0x0101e6000c101506 */
[----:B------:R-:W-:Y:S01]  /*3c10*/  LEA.HI.X.SX32 R57, R55, R37, 0x1, P6 ;  /* 0x0000002537397211 */ /* 0x000fe200030f0eff */
[----:B------:R-:W-:Y:S01]  /*3c20*/  IMAD R55, R54, 0x4, R93 ;  /* 0x0000000436377824 */ /* 0x000fe200078e025d */
[----:B--2---:R-:W-:Y:S01]  /*3c30*/  LEA R60, P6, R93, R36, 0x1 ;  /* 0x000000245d3c7211 */ /* 0x004fe200078c08ff */
[----:B-1----:R1:W-:Y:S01]  /*3c40*/  @P2 STG.E.U16 [R58.64], R26 ;  /* 0x0000001a3a002986 */ /* 0x0023e2000c101506 */
[----:B------:R-:W-:-:S02]  /*3c50*/  ISETP.LT.AND P4, PT, R94, c[0x0][0x17c], !P0 ;  /* 0x00005f005e007a0c */ /* 0x000fc40004781270 */
[-C--:B------:R-:W-:Y:S01]  /*3c60*/  LEA.HI.X.SX32 R61, R93, R37.reuse, 0x1, P6 ;  /* 0x000000255d3d7211 */ /* 0x080fe200030f0eff */
[----:B-----5:R2:W-:Y:S01]  /*3c70*/  @P5 STG.E.U16 [R56.64], R28 ;  /* 0x0000001c38005986 */ /* 0x0205e2000c101506 */
[----:B------:R-:W-:Y:S01]  /*3c80*/  ISETP.LT.AND P5, PT, R89, c[0x0][0x17c], !P0 ;  /* 0x00005f0059007a0c */ /* 0x000fe200047a1270 */
[----:B------:R-:W-:Y:S01]  /*3c90*/  IMAD R89, R54, 0x4, R55 ;  /* 0x0000000436597824 */ /* 0x000fe200078e0237 */
[CC--:B0-----:R-:W-:Y:S02]  /*3ca0*/  LEA R62, P6, R55.reuse, R36.reuse, 0x1 ;  /* 0x00000024373e7211 */ /* 0x0c1fe400078c08ff */
[----:B------:R-:W-:Y:S02]  /*3cb0*/  ISETP.LT.AND P1, PT, R92, c[0x0][0x17c], !P0 ;  /* 0x00005f005c007a0c */ /* 0x000fe40004721270 */
[----:B------:R-:W-:Y:S01]  /*3cc0*/  LEA.HI.X.SX32 R63, R55, R37, 0x1, P6 ;  /* 0x00000025373f7211 */ /* 0x000fe200030f0eff */
[----:B------:R-:W-:Y:S01]  /*3cd0*/  IMAD R55, R54, 0x4, R89 ;  /* 0x0000000436377824 */ /* 0x000fe200078e0259 */
[----:B-1----:R-:W-:-:S04]  /*3ce0*/  LEA R58, P6, R89, R36, 0x1 ;  /* 0x00000024593a7211 */ /* 0x002fc800078c08ff */
[-C--:B------:R-:W-:Y:S01]  /*3cf0*/  LEA.HI.X.SX32 R59, R89, R37.reuse, 0x1, P6 ;  /* 0x00000025593b7211 */ /* 0x080fe200030f0eff */
[----:B------:R-:W-:Y:S01]  /*3d00*/  IMAD R89, R54, 0x4, R55 ;  /* 0x0000000436597824 */ /* 0x000fe200078e0237 */
[CC--:B--2---:R-:W-:Y:S01]  /*3d10*/  LEA R56, P6, R55.reuse, R36.reuse, 0x1 ;  /* 0x0000002437387211 */ /* 0x0c4fe200078c08ff */
[----:B------:R0:W-:Y:S01]  /*3d20*/  @P4 STG.E.U16 [R60.64], R30 ;  /* 0x0000001e3c004986 */ /* 0x0001e2000c101506 */
[----:B------:R-:W-:Y:S02]  /*3d30*/  PRMT R2, R2, 0x7632, R2 ;  /* 0x0000763202027816 */ /* 0x000fe40000000002 */
[----:B------:R-:W-:Y:S01]  /*3d40*/  LEA.HI.X.SX32 R57, R55, R37, 0x1, P6 ;  /* 0x0000002537397211 */ /* 0x000fe200030f0eff */
[----:B------:R-:W-:Y:S01]  /*3d50*/  IMAD R55, R54, 0x4, R89 ;  /* 0x0000000436377824 */ /* 0x000fe200078e0259 */
[----:B------:R-:W-:Y:S01]  /*3d60*/  ISETP.LT.AND P2, PT, R91, c[0x0][0x17c], !P0 ;  /* 0x00005f005b007a0c */ /* 0x000fe20004741270 */
[----:B------:R1:W-:Y:S01]  /*3d70*/  @P3 STG.E.U16 [R62.64], R32 ;  /* 0x000000203e003986 */ /* 0x0003e2000c101506 */
[----:B0-----:R-:W-:-:S03]  /*3d80*/  LEA R60, P6, R89, R36, 0x1 ;  /* 0x00000024593c7211 */ /* 0x001fc600078c08ff */
[----:B------:R0:W-:Y:S01]  /*3d90*/  @P1 STG.E.U16 [R58.64], R2 ;  /* 0x000000023a001986 */ /* 0x0001e2000c101506 */
[----:B------:R-:W-:Y:S01]  /*3da0*/  ISETP.LT.AND P1, PT, R87, c[0x0][0x17c], !P0 ;  /* 0x00005f0057007a0c */ /* 0x000fe20004721270 */
[----:B------:R-:W-:Y:S01]  /*3db0*/  IMAD R87, R54, 0x4, R55 ;  /* 0x0000000436577824 */ /* 0x000fe200078e0237 */
[-C--:B------:R-:W-:Y:S02]  /*3dc0*/  LEA.HI.X.SX32 R61, R89, R37.reuse, 0x1, P6 ;  /* 0x00000025593d7211 */ /* 0x080fe400030f0eff */
[C---:B-1----:R-:W-:Y:S02]  /*3dd0*/  LEA R62, P6, R55.reuse, R36, 0x1 ;  /* 0x00000024373e7211 */ /* 0x042fe400078c08ff */
[----:B------:R-:W-:Y:S02]  /*3de0*/  PRMT R28, R6, 0x7632, R28 ;  /* 0x00007632061c7816 */ /* 0x000fe4000000001c */
[----:B------:R-:W-:Y:S02]  /*3df0*/  PRMT R30, R4, 0x7632, R30 ;  /* 0x00007632041e7816 */ /* 0x000fe4000000001e */
[----:B------:R-:W-:Y:S01]  /*3e00*/  LEA.HI.X.SX32 R63, R55, R37, 0x1, P6 ;  /* 0x00000025373f7211 */ /* 0x000fe200030f0eff */
[----:B------:R-:W-:Y:S01]  /*3e10*/  IMAD R55, R54, 0x4, R87 ;  /* 0x0000000436377824 */ /* 0x000fe200078e0257 */
[----:B------:R-:W-:-:S02]  /*3e20*/  ISETP.LT.AND P4, PT, R90, c[0x0][0x17c], !P0 ;  /* 0x00005f005a007a0c */ /* 0x000fc40004781270 */
[C---:B0-----:R-:W-:Y:S02]  /*3e30*/  LEA R58, P6, R87.reuse, R36, 0x1 ;  /* 0x00000024573a7211 */ /* 0x041fe400078c08ff */
[----:B------:R-:W-:Y:S01]  /*3e40*/  ISETP.LT.AND P3, PT, R88, c[0x0][0x17c], !P0 ;  /* 0x00005f0058007a0c */ /* 0x000fe20004761270 */
[----:B------:R0:W-:Y:S01]  /*3e50*/  @P2 STG.E.U16 [R56.64], R28 ;  /* 0x0000001c38002986 */ /* 0x0001e2000c101506 */
[----:B------:R-:W-:-:S03]  /*3e60*/  LEA.HI.X.SX32 R59, R87, R37, 0x1, P6 ;  /* 0x00000025573b7211 */ /* 0x000fc600030f0eff */
[----:B------:R1:W-:Y:S01]  /*3e70*/  @P5 STG.E.U16 [R60.64], R30 ;  /* 0x0000001e3c005986 */ /* 0x0003e2000c101506 */
[----:B------:R-:W-:Y:S02]  /*3e80*/  PRMT R10, R10, 0x7632, R10 ;  /* 0x000076320a0a7816 */ /* 0x000fe4000000000a */
[----:B------:R-:W-:Y:S02]  /*3e90*/  PRMT R8, R8, 0x7632, R8 ;  /* 0x0000763208087816 */ /* 0x000fe40000000008 */
[----:B0-----:R-:W-:Y:S01]  /*3ea0*/  LEA R56, P6, R55, R36, 0x1 ;  /* 0x0000002437387211 */ /* 0x001fe200078c08ff */
[----:B-1----:R-:W-:-:S03]  /*3eb0*/  IMAD R61, R54, 0x4, R55 ;  /* 0x00000004363d7824 */ /* 0x002fc600078e0237 */
[-C--:B------:R-:W-:Y:S02]  /*3ec0*/  LEA.HI.X.SX32 R57, R55, R37.reuse, 0x1, P6 ;  /* 0x0000002537397211 */ /* 0x080fe400030f0eff */
[----:B------:R-:W-:Y:S01]  /*3ed0*/  ISETP.LT.AND P2, PT, R86, c[0x0][0x17c], !P0 ;  /* 0x00005f0056007a0c */ /* 0x000fe20004741270 */
[----:B------:R-:W-:Y:S01]  /*3ee0*/  IMAD R55, R54, 0x4, R61 ;  /* 0x0000000436377824 */ /* 0x000fe200078e023d */
[C---:B------:R-:W-:Y:S01]  /*3ef0*/  LEA R60, P6, R61.reuse, R36, 0x1 ;  /* 0x000000243d3c7211 */ /* 0x040fe200078c08ff */
[----:B------:R0:W-:Y:S03]  /*3f00*/  @P4 STG.E.U16 [R62.64], R10 ;  /* 0x0000000a3e004986 */ /* 0x0001e6000c101506 */
[----:B------:R-:W-:Y:S01]  /*3f10*/  LEA.HI.X.SX32 R61, R61, R37, 0x1, P6 ;  /* 0x000000253d3d7211 */ /* 0x000fe200030f0eff */
[----:B------:R1:W-:Y:S01]  /*3f20*/  @P3 STG.E.U16 [R58.64], R8 ;  /* 0x000000083a003986 */ /* 0x0003e2000c101506 */
[----:B------:R-:W-:-:S02]  /*3f30*/  PRMT R28, R12, 0x7632, R28 ;  /* 0x000076320c1c7816 */ /* 0x000fc4000000001c */
[----:B------:R-:W-:Y:S02]  /*3f40*/  PRMT R30, R14, 0x7632, R30 ;  /* 0x000076320e1e7816 */ /* 0x000fe4000000001e */
[----:B0-----:R-:W-:Y:S01]  /*3f50*/  LEA R62, P6, R55, R36, 0x1 ;  /* 0x00000024373e7211 */ /* 0x001fe200078c08ff */
[----:B-1----:R-:W-:-:S03]  /*3f60*/  IMAD R59, R54, 0x4, R55 ;  /* 0x00000004363b7824 */ /* 0x002fc600078e0237 */
[-C--:B------:R-:W-:Y:S02]  /*3f70*/  LEA.HI.X.SX32 R63, R55, R37.reuse, 0x1, P6 ;  /* 0x00000025373f7211 */ /* 0x080fe400030f0eff */
[----:B------:R-:W-:Y:S01]  /*3f80*/  ISETP.LT.AND P5, PT, R85, c[0x0][0x17c], !P0 ;  /* 0x00005f0055007a0c */ /* 0x000fe200047a1270 */
[----:B------:R-:W-:Y:S01]  /*3f90*/  IMAD R55, R54, 0x4, R59 ;  /* 0x0000000436377824 */ /* 0x000fe200078e023b */
[C---:B------:R-:W-:Y:S01]  /*3fa0*/  LEA R58, P6, R59.reuse, R36, 0x1 ;  /* 0x000000243b3a7211 */ /* 0x040fe200078c08ff */
[----:B------:R0:W-:Y:S01]  /*3fb0*/  @P1 STG.E.U16 [R56.64], R28 ;  /* 0x0000001c38001986 */ /* 0x0001e2000c101506 */
[----:B------:R-:W-:Y:S02]  /*3fc0*/  ISETP.LT.AND P4, PT, R84, c[0x0][0x17c], !P0 ;  /* 0x00005f0054007a0c */ /* 0x000fe40004781270 */
[----:B------:R-:W-:Y:S01]  /*3fd0*/  LEA.HI.X.SX32 R59, R59, R37, 0x1, P6 ;  /* 0x000000253b3b7211 */ /* 0x000fe200030f0eff */
[----:B------:R1:W-:Y:S01]  /*3fe0*/  @P2 STG.E.U16 [R60.64], R30 ;  /* 0x0000001e3c002986 */ /* 0x0003e2000c101506 */
[----:B------:R-:W-:Y:S01]  /*3ff0*/  ISETP.LT.AND P2, PT, R81, c[0x0][0x17c], !P0 ;  /* 0x00005f0051007a0c */ /* 0x000fe20004741270 */
[----:B------:R-:W-:Y:S01]  /*4000*/  IMAD R81, R54, 0x4, R55 ;  /* 0x0000000436517824 */ /* 0x000fe200078e0237 */
[----:B------:R-:W-:-:S02]  /*4010*/  PRMT R16, R16, 0x7632, R16 ;  /* 0x0000763210107816 */ /* 0x000fc40000000010 */
[CC--:B0-----:R-:W-:Y:S02]  /*4020*/  LEA R56, P6, R55.reuse, R36.reuse, 0x1 ;  /* 0x0000002437387211 */ /* 0x0c1fe400078c08ff */
[----:B------:R-:W-:Y:S02]  /*4030*/  PRMT R18, R18, 0x7632, R18 ;  /* 0x0000763212127816 */ /* 0x000fe40000000012 */
[-C--:B------:R-:W-:Y:S01]  /*4040*/  LEA.HI.X.SX32 R57, R55, R37.reuse, 0x1, P6 ;  /* 0x0000002537397211 */ /* 0x080fe200030f0eff */
[----:B------:R-:W-:Y:S01]  /*4050*/  IMAD R55, R54, 0x4, R81 ;  /* 0x0000000436377824 */ /* 0x000fe200078e0251 */
[----:B------:R-:W-:Y:S02]  /*4060*/  ISETP.LT.AND P3, PT, R83, c[0x0][0x17c], !P0 ;  /* 0x00005f0053007a0c */ /* 0x000fe40004761270 */
[C---:B-1----:R-:W-:Y:S02]  /*4070*/  LEA R60, P6, R81.reuse, R36, 0x1 ;  /* 0x00000024513c7211 */ /* 0x042fe400078c08ff */
        /* <DEDUP_REMOVED lines=8> */
[-C--:B------:R-:W-:Y:S01]  /*4100*/  LEA.HI.X.SX32 R63, R55, R37.reuse, 0x1, P6 ;  /* 0x00000025373f7211 */ /* 0x080fe200030f0eff */
[----:B------:R-:W-:Y:S01]  /*4110*/  IMAD R55, R54, 0x4, R59 ;  /* 0x0000000436377824 */ /* 0x000fe200078e023b */
[C---:B------:R-:W-:Y:S01]  /*4120*/  LEA R58, P6, R59.reuse, R36, 0x1 ;  /* 0x000000243b3a7211 */ /* 0x040fe200078c08ff */
[----:B------:R0:W-:Y:S01]  /*4130*/  @P3 STG.E.U16 [R56.64], R28 ;  /* 0x0000001c38003986 */ /* 0x0001e2000c101506 */
[----:B------:R-:W-:Y:S02]  /*4140*/  ISETP.LT.AND P5, PT, R80, c[0x0][0x17c], !P0 ;  /* 0x00005f0050007a0c */ /* 0x000fe400047a1270 */
[----:B------:R-:W-:Y:S01]  /*4150*/  LEA.HI.X.SX32 R59, R59, R37, 0x1, P6 ;  /* 0x000000253b3b7211 */ /* 0x000fe200030f0eff */
[----:B------:R1:W-:Y:S01]  /*4160*/  @P1 STG.E.U16 [R60.64], R30 ;  /* 0x0000001e3c001986 */ /* 0x0003e2000c101506 */
[----:B------:R-:W-:Y:S02]  /*4170*/  ISETP.LT.AND P4, PT, R79, c[0x0][0x17c], !P0 ;  /* 0x00005f004f007a0c */ /* 0x000fe40004781270 */
[----:B------:R-:W-:-:S02]  /*4180*/  PRMT R24, R24, 0x7632, R24 ;  /* 0x0000763218187816 */ /* 0x000fc40000000018 */
[----:B0-----:R-:W-:Y:S01]  /*4190*/  LEA R56, P6, R55, R36, 0x1 ;  /* 0x0000002437387211 */ /* 0x001fe200078c08ff */
[----:B-1----:R-:W-:-:S03]  /*41a0*/  IMAD R61, R54, 0x4, R55 ;  /* 0x00000004363d7824 */ /* 0x002fc600078e0237 */
[-C--:B------:R-:W-:Y:S02]  /*41b0*/  LEA.HI.X.SX32 R57, R55, R37.reuse, 0x1, P6 ;  /* 0x0000002537397211 */ /* 0x080fe400030f0eff */
[----:B------:R-:W-:Y:S01]  /*41c0*/  ISETP.LT.AND P3, PT, R78, c[0x0][0x17c], !P0 ;  /* 0x00005f004e007a0c */ /* 0x000fe20004761270 */
[C---:B------:R-:W-:Y:S01]  /*41d0*/  IMAD R55, R54.reuse, 0x4, R61 ;  /* 0x0000000436377824 */ /* 0x040fe200078e023d */
[----:B------:R-:W-:Y:S01]  /*41e0*/  LEA R60, P6, R61, R36, 0x1 ;  /* 0x000000243d3c7211 */ /* 0x000fe200078c08ff */
[----:B------:R0:W-:Y:S01]  /*41f0*/  @P2 STG.E.U16 [R62.64], R24 ;  /* 0x000000183e002986 */ /* 0x0001e2000c101506 */
[----:B------:R-:W-:Y:S01]  /*4200*/  ISETP.LT.AND P1, PT, R75, c[0x0][0x17c], !P0 ;  /* 0x00005f004b007a0c */ /* 0x000fe20004721270 */
[----:B------:R-:W-:Y:S01]  /*4210*/  IMAD R75, R54, 0x4, R55 ;  /* 0x00000004364b7824 */ /* 0x000fe200078e0237 */
[----:B------:R-:W-:Y:S02]  /*4220*/  PRMT R26, R26, 0x7632, R26 ;  /* 0x000076321a1a7816 */ /* 0x000fe4000000001a */
[----:B------:R-:W-:-:S02]  /*4230*/  LEA.HI.X.SX32 R61, R61, R37, 0x1, P6 ;  /* 0x000000253d3d7211 */ /* 0x000fc400030f0eff */
[----:B------:R-:W-:Y:S01]  /*4240*/  PRMT R28, R28, 0x7632, R28 ;  /* 0x000076321c1c7816 */ /* 0x000fe2000000001c */
[----:B------:R1:W-:Y:S01]  /*4250*/  @P5 STG.E.U16 [R58.64], R26 ;  /* 0x0000001a3a005986 */ /* 0x0003e2000c101506 */
[----:B------:R-:W-:Y:S02]  /*4260*/  PRMT R30, R30, 0x7632, R30 ;  /* 0x000076321e1e7816 */ /* 0x000fe4000000001e */
[-C--:B0-----:R-:W-:Y:S02]  /*4270*/  LEA R62, P6, R55, R36.reuse, 0x1 ;  /* 0x00000024373e7211 */ /* 0x081fe400078c08ff */
[----:B------:R-:W-:Y:S02]  /*4280*/  ISETP.LT.AND P2, PT, R77, c[0x0][0x17c], !P0 ;  /* 0x00005f004d007a0c */ /* 0x000fe40004741270 */
[----:B------:R-:W-:Y:S01]  /*4290*/  LEA.HI.X.SX32 R63, R55, R37, 0x1, P6 ;  /* 0x00000025373f7211 */ /* 0x000fe200030f0eff */
[----:B------:R-:W-:Y:S01]  /*42a0*/  IMAD R55, R54, 0x4, R75 ;  /* 0x0000000436377824 */ /* 0x000fe200078e024b */
[----:B------:R0:W-:Y:S01]  /*42b0*/  @P4 STG.E.U16 [R56.64], R28 ;  /* 0x0000001c38004986 */ /* 0x0001e2000c101506 */
[----:B-1----:R-:W-:-:S03]  /*42c0*/  LEA R58, P6, R75, R36, 0x1 ;  /* 0x000000244b3a7211 */ /* 0x002fc600078c08ff */
[----:B------:R1:W-:Y:S01]  /*42d0*/  @P3 STG.E.U16 [R60.64], R30 ;  /* 0x0000001e3c003986 */ /* 0x0003e2000c101506 */
[----:B------:R-:W-:Y:S01]  /*42e0*/  ISETP.LT.AND P3, PT, R73, c[0x0][0x17c], !P0 ;  /* 0x00005f0049007a0c */ /* 0x000fe20004761270 */
[----:B------:R-:W-:Y:S01]  /*42f0*/  IMAD R73, R54, 0x4, R55 ;  /* 0x0000000436497824 */ /* 0x000fe200078e0237 */
[-C--:B------:R-:W-:Y:S02]  /*4300*/  LEA.HI.X.SX32 R59, R75, R37.reuse, 0x1, P6 ;  /* 0x000000254b3b7211 */ /* 0x080fe400030f0eff */
[----:B------:R-:W-:Y:S02]  /*4310*/  PRMT R32, R32, 0x7632, R32 ;  /* 0x0000763220207816 */ /* 0x000fe40000000020 */
[C---:B0-----:R-:W-:Y:S02]  /*4320*/  LEA R56, P6, R55.reuse, R36, 0x1 ;  /* 0x0000002437387211 */ /* 0x041fe400078c08ff */
[----:B------:R-:W-:Y:S02]  /*4330*/  ISETP.LT.AND P5, PT, R76, c[0x0][0x17c], !P0 ;  /* 0x00005f004c007a0c */ /* 0x000fe400047a1270 */
[----:B------:R-:W-:Y:S01]  /*4340*/  LEA.HI.X.SX32 R57, R55, R37, 0x1, P6 ;  /* 0x0000002537397211 */ /* 0x000fe200030f0eff */
[----:B------:R-:W-:Y:S01]  /*4350*/  IMAD R55, R54, 0x4, R73 ;  /* 0x0000000436377824 */ /* 0x000fe200078e0249 */
[----:B------:R-:W-:-:S02]  /*4360*/  ISETP.LT.AND P4, PT, R74, c[0x0][0x17c], !P0 ;  /* 0x00005f004a007a0c */ /* 0x000fc40004781270 */
[CC--:B-1----:R-:W-:Y:S01]  /*4370*/  LEA R60, P6, R73.reuse, R36.reuse, 0x1 ;  /* 0x00000024493c7211 */ /* 0x0c2fe200078c08ff */
[----:B------:R0:W-:Y:S03]  /*4380*/  @P1 STG.E.U16 [R62.64], R32 ;  /* 0x000000203e001986 */ /* 0x0001e6000c101506 */
[-C--:B------:R-:W-:Y:S01]  /*4390*/  LEA.HI.X.SX32 R61, R73, R37.reuse, 0x1, P6 ;  /* 0x00000025493d7211 */ /* 0x080fe200030f0eff */
[----:B------:R1:W-:Y:S01]  /*43a0*/  @P2 STG.E.U16 [R58.64], R3 ;  /* 0x000000033a002986 */ /* 0x0003e2000c101506 */
[----:B------:R-:W-:Y:S01]  /*43b0*/  ISETP.LT.AND P2, PT, R71, c[0x0][0x17c], !P0 ;  /* 0x00005f0047007a0c */ /* 0x000fe20004741270 */
[----:B------:R-:W-:Y:S01]  /*43c0*/  IMAD R71, R54, 0x4, R55 ;  /* 0x0000000436477824 */ /* 0x000fe200078e0237 */
[----:B------:R-:W-:Y:S02]  /*43d0*/  ISETP.LT.AND P1, PT, R72, c[0x0][0x17c], !P0 ;  /* 0x00005f0048007a0c */ /* 0x000fe40004721270 */
[CC--:B0-----:R-:W-:Y:S01]  /*43e0*/  LEA R62, P6, R55.reuse, R36.reuse, 0x1 ;  /* 0x00000024373e7211 */ /* 0x0c1fe200078c08ff */
[----:B------:R0:W-:Y:S03]  /*43f0*/  @P5 STG.E.U16 [R56.64], R7 ;  /* 0x0000000738005986 */ /* 0x0001e6000c101506 */
[-C--:B------:R-:W-:Y:S01]  /*4400*/  LEA.HI.X.SX32 R63, R55, R37.reuse, 0x1, P6 ;  /* 0x00000025373f7211 */ /* 0x080fe200030f0eff */
[C---:B------:R-:W-:Y:S01]  /*4410*/  IMAD R55, R54.reuse, 0x4, R71 ;  /* 0x0000000436377824 */ /* 0x040fe200078e0247 */
[----:B-1----:R-:W-:Y:S01]  /*4420*/  LEA R58, P6, R71, R36, 0x1 ;  /* 0x00000024473a7211 */ /* 0x002fe200078c08ff */
[----:B------:R1:W-:Y:S01]  /*4430*/  @P4 STG.E.U16 [R60.64], R5 ;  /* 0x000000053c004986 */ /* 0x0003e2000c101506 */
[----:B------:R-:W-:Y:S01]  /*4440*/  ISETP.LT.AND P4, PT, R69, c[0x0][0x17c], !P0 ;  /* 0x00005f0045007a0c */ /* 0x000fe20004781270 */
[----:B------:R-:W-:Y:S01]  /*4450*/  IMAD R69, R54, 0x4, R55 ;  /* 0x0000000436457824 */ /* 0x000fe200078e0237 */
[----:B------:R-:W-:-:S02]  /*4460*/  LEA.HI.X.SX32 R59, R71, R37, 0x1, P6 ;  /* 0x00000025473b7211 */ /* 0x000fc400030f0eff */
[CC--:B0-----:R-:W-:Y:S02]  /*4470*/  LEA R56, P6, R55.reuse, R36.reuse, 0x1 ;  /* 0x0000002437387211 */ /* 0x0c1fe400078c08ff */
[----:B------:R-:W-:Y:S02]  /*4480*/  ISETP.LT.AND P5, PT, R70, c[0x0][0x17c], !P0 ;  /* 0x00005f0046007a0c */ /* 0x000fe400047a1270 */
[-C--:B------:R-:W-:Y:S01]  /*4490*/  LEA.HI.X.SX32 R57, R55, R37.reuse, 0x1, P6 ;  /* 0x0000002537397211 */ /* 0x080fe200030f0eff */
[C---:B------:R-:W-:Y:S01]  /*44a0*/  IMAD R55, R54.reuse, 0x4, R69 ;  /* 0x0000000436377824 */ /* 0x040fe200078e0245 */
[C---:B-1----:R-:W-:Y:S01]  /*44b0*/  LEA R60, P6, R69.reuse, R36, 0x1 ;  /* 0x00000024453c7211 */ /* 0x042fe200078c08ff */
[----:B------:R0:W-:Y:S03]  /*44c0*/  @P3 STG.E.U16 [R62.64], R11 ;  /* 0x0000000b3e003986 */ /* 0x0001e6000c101506 */
[----:B------:R-:W-:Y:S01]  /*44d0*/  LEA.HI.X.SX32 R61, R69, R37, 0x1, P6 ;  /* 0x00000025453d7211 */ /* 0x000fe200030f0eff */
[----:B------:R1:W-:Y:S01]  /*44e0*/  @P1 STG.E.U16 [R58.64], R9 ;  /* 0x000000093a001986 */ /* 0x0003e2000c101506 */
[----:B------:R-:W-:Y:S01]  /*44f0*/  ISETP.LT.AND P1, PT, R67, c[0x0][0x17c], !P0 ;  /* 0x00005f0043007a0c */ /* 0x000fe20004721270 */
[----:B------:R-:W-:Y:S01]  /*4500*/  IMAD R67, R54, 0x4, R55 ;  /* 0x0000000436437824 */ /* 0x000fe200078e0237 */
[----:B------:R-:W-:-:S02]  /*4510*/  ISETP.LT.AND P3, PT, R68, c[0x0][0x17c], !P0 ;  /* 0x00005f0044007a0c */ /* 0x000fc40004761270 */
        /* <DEDUP_REMOVED lines=13> */
[CC--:B-1----:R-:W-:Y:S01]  /*45f0*/  LEA R60, P6, R65.reuse, R36.reuse, 0x1 ;  /* 0x00000024413c7211 */ /* 0x0c2fe200078c08ff */
[----:B------:R0:W-:Y:S03]  /*4600*/  @P4 STG.E.U16 [R62.64], R17 ;  /* 0x000000113e004986 */ /* 0x0001e6000c101506 */
[----:B------:R-:W-:Y:S01]  /*4610*/  LEA.HI.X.SX32 R61, R65, R37, 0x1, P6 ;  /* 0x00000025413d7211 */ /* 0x000fe200030f0eff */
[----:B------:R1:W-:Y:S04]  /*4620*/  @P3 STG.E.U16 [R58.64], R19 ;  /* 0x000000133a003986 */ /* 0x0003e8000c101506 */
[----:B------:R2:W-:Y:S01]  /*4630*/  @P1 STG.E.U16 [R56.64], R21 ;  /* 0x0000001538001986 */ /* 0x0005e2000c101506 */
[----:B------:R-:W-:Y:S01]  /*4640*/  ISETP.LT.AND P1, PT, R51, c[0x0][0x17c], !P0 ;  /* 0x00005f0033007a0c */ /* 0x000fe20004721270 */
[----:B------:R-:W-:Y:S01]  /*4650*/  IMAD R51, R54, 0x4, R55 ;  /* 0x0000000436337824 */ /* 0x000fe200078e0237 */
[----:B0-----:R-:W-:-:S02]  /*4660*/  LEA R62, P6, R55, R36, 0x1 ;  /* 0x00000024373e7211 */ /* 0x001fc400078c08ff */
[----:B------:R-:W-:Y:S02]  /*4670*/  ISETP.LT.AND P4, PT, R64, c[0x0][0x17c], !P0 ;  /* 0x00005f0040007a0c */ /* 0x000fe40004781270 */
[-C--:B------:R-:W-:Y:S01]  /*4680*/  LEA.HI.X.SX32 R63, R55, R37.reuse, 0x1, P6 ;  /* 0x00000025373f7211 */ /* 0x080fe200030f0eff */
[----:B------:R-:W-:Y:S01]  /*4690*/  IMAD R55, R54, 0x4, R51 ;  /* 0x0000000436377824 */ /* 0x000fe200078e0233 */
[C---:B-1----:R-:W-:Y:S01]  /*46a0*/  LEA R58, P6, R51.reuse, R36, 0x1 ;  /* 0x00000024333a7211 */ /* 0x042fe200078c08ff */
[----:B------:R-:W-:Y:S01]  /*46b0*/  @P2 STG.E.U16 [R60.64], R23 ;  /* 0x000000173c002986 */ /* 0x000fe2000c101506 */
[----:B------:R-:W-:Y:S02]  /*46c0*/  ISETP.LT.AND P3, PT, R52, c[0x0][0x17c], !P0 ;  /* 0x00005f0034007a0c */ /* 0x000fe40004761270 */
[----:B------:R-:W-:Y:S01]  /*46d0*/  ISETP.LT.AND P2, PT, R50, c[0x0][0x17c], !P0 ;  /* 0x00005f0032007a0c */ /* 0x000fe20004741270 */
[----:B------:R-:W-:Y:S01]  /*46e0*/  @P5 STG.E.U16 [R62.64], R25 ;  /* 0x000000193e005986 */ /* 0x000fe2000c101506 */
[----:B------:R-:W-:-:S02]  /*46f0*/  LEA.HI.X.SX32 R59, R51, R37, 0x1, P6 ;  /* 0x00000025333b7211 */ /* 0x000fc400030f0eff */
[----:B------:R-:W-:Y:S01]  /*4700*/  ISETP.LT.AND P5, PT, R49, c[0x0][0x17c], !P0 ;  /* 0x00005f0031007a0c */ /* 0x000fe200047a1270 */
[----:B------:R-:W-:Y:S01]  /*4710*/  IMAD R49, R54, 0x4, R55 ;  /* 0x0000000436317824 */ /* 0x000fe200078e0237 */
[----:B------:R-:W-:-:S04]  /*4720*/  LEA R50, P6, R55, R36, 0x1 ;  /* 0x0000002437327211 */ /* 0x000fc800078c08ff */
[-C--:B------:R-:W-:Y:S01]  /*4730*/  LEA.HI.X.SX32 R51, R55, R37.reuse, 0x1, P6 ;  /* 0x0000002537337211 */ /* 0x080fe200030f0eff */
[----:B------:R-:W-:Y:S01]  /*4740*/  IMAD R55, R54, 0x4, R49 ;  /* 0x0000000436377824 */ /* 0x000fe200078e0231 */
[CC--:B--2---:R-:W-:Y:S01]  /*4750*/  LEA R56, P6, R49.reuse, R36.reuse, 0x1 ;  /* 0x0000002431387211 */ /* 0x0c4fe200078c08ff */
[----:B------:R0:W-:Y:S01]  /*4760*/  @P4 STG.E.U16 [R58.64], R27 ;  /* 0x0000001b3a004986 */ /* 0x0001e2000c101506 */
[----:B------:R-:W-:Y:S02]  /*4770*/  ISETP.LT.AND P4, PT, R48, c[0x0][0x17c], !P0 ;  /* 0x00005f0030007a0c */ /* 0x000fe40004781270 */
[-C--:B------:R-:W-:Y:S01]  /*4780*/  LEA.HI.X.SX32 R57, R49, R37.reuse, 0x1, P6 ;  /* 0x0000002531397211 */ /* 0x080fe200030f0eff */
[----:B------:R1:W-:Y:S01]  /*4790*/  @P3 STG.E.U16 [R50.64], R29 ;  /* 0x0000001d32003986 */ /* 0x0003e2000c101506 */
[----:B------:R-:W-:Y:S01]  /*47a0*/  ISETP.LT.AND P3, PT, R45, c[0x0][0x17c], !P0 ;  /* 0x00005f002d007a0c */ /* 0x000fe20004761270 */
[C---:B------:R-:W-:Y:S01]  /*47b0*/  IMAD R45, R54.reuse, 0x4, R55 ;  /* 0x00000004362d7824 */ /* 0x040fe200078e0237 */
[----:B------:R-:W-:Y:S01]  /*47c0*/  LEA R48, P6, R55, R36, 0x1 ;  /* 0x0000002437307211 */ /* 0x000fe200078c08ff */
[----:B------:R-:W-:Y:S01]  /*47d0*/  @P1 STG.E.U16 [R56.64], R31 ;  /* 0x0000001f38001986 */ /* 0x000fe2000c101506 */
[----:B------:R-:W-:Y:S01]  /*47e0*/  ISETP.LT.AND P1, PT, R47, c[0x0][0x17c], !P0 ;  /* 0x00005f002f007a0c */ /* 0x000fe20004721270 */
[----:B------:R-:W-:Y:S01]  /*47f0*/  IMAD R47, R54, 0x4, R45 ;  /* 0x00000004362f7824 */ /* 0x000fe200078e022d */
[----:B------:R-:W-:-:S02]  /*4800*/  LEA.HI.X.SX32 R49, R55, R37, 0x1, P6 ;  /* 0x0000002537317211 */ /* 0x000fc400030f0eff */
[-C--:B0-----:R-:W-:Y:S02]  /*4810*/  LEA R58, P6, R45, R36.reuse, 0x1 ;  /* 0x000000242d3a7211 */ /* 0x081fe400078c08ff */
[----:B------:R-:W-:Y:S01]  /*4820*/  PRMT R5, R7, 0x7632, R5 ;  /* 0x0000763207057816 */ /* 0x000fe20000000005 */
[C---:B------:R-:W-:Y:S01]  /*4830*/  IMAD R7, R54.reuse, 0x4, R47 ;  /* 0x0000000436077824 */ /* 0x040fe200078e022f */
[-C--:B------:R-:W-:Y:S02]  /*4840*/  LEA.HI.X.SX32 R59, R45, R37.reuse, 0x1, P6 ;  /* 0x000000252d3b7211 */ /* 0x080fe400030f0eff */
[----:B------:R-:W-:Y:S02]  /*4850*/  LEA R2, P6, R47, R36, 0x1 ;  /* 0x000000242f027211 */ /* 0x000fe400078c08ff */
[----:B-1----:R-:W-:Y:S01]  /*4860*/  PRMT R29, R3, 0x7632, R29 ;  /* 0x00007632031d7816 */ /* 0x002fe2000000001d */
[----:B------:R-:W-:Y:S01]  /*4870*/  IMAD R45, R54, 0x4, R7 ;  /* 0x00000004362d7824 */ /* 0x000fe200078e0207 */
[----:B------:R-:W-:-:S02]  /*4880*/  LEA.HI.X.SX32 R3, R47, R37, 0x1, P6 ;  /* 0x000000252f037211 */ /* 0x000fc400030f0eff */
[-C--:B------:R-:W-:Y:S01]  /*4890*/  LEA R6, P6, R7, R36.reuse, 0x1 ;  /* 0x0000002407067211 */ /* 0x080fe200078c08ff */
[----:B------:R-:W-:Y:S01]  /*48a0*/  @P2 STG.E.U16 [R48.64], R33 ;  /* 0x0000002130002986 */ /* 0x000fe2000c101506 */
[----:B------:R-:W-:Y:S01]  /*48b0*/  PRMT R9, R11, 0x7632, R9 ;  /* 0x000076320b097816 */ /* 0x000fe20000000009 */
[----:B------:R-:W-:Y:S01]  /*48c0*/  IMAD R11, R54, 0x4, R45 ;  /* 0x00000004360b7824 */ /* 0x000fe200078e022d */
[----:B------:R-:W-:Y:S01]  /*48d0*/  LEA.HI.X.SX32 R7, R7, R37, 0x1, P6 ;  /* 0x0000002507077211 */ /* 0x000fe200030f0eff */
[----:B------:R-:W-:Y:S01]  /*48e0*/  @P5 STG.E.U16 [R58.64], R29 ;  /* 0x0000001d3a005986 */ /* 0x000fe2000c101506 */
[----:B------:R-:W-:-:S03]  /*48f0*/  LEA R4, P6, R45, R36, 0x1 ;  /* 0x000000242d047211 */ /* 0x000fc600078c08ff */
[----:B------:R0:W-:Y:S01]  /*4900*/  @P4 STG.E.U16 [R2.64], R5 ;  /* 0x0000000502004986 */ /* 0x0001e2000c101506 */
[----:B------:R-:W-:Y:S01]  /*4910*/  ISETP.LT.AND P4, PT, R41, c[0x0][0x17c], !P0 ;  /* 0x00005f0029007a0c */ /* 0x000fe20004781270 */
[----:B------:R-:W-:Y:S01]  /*4920*/  IMAD R41, R54, 0x4, R11 ;  /* 0x0000000436297824 */ /* 0x000fe200078e020b */
[----:B------:R-:W-:Y:S02]  /*4930*/  ISETP.LT.AND P2, PT, R44, c[0x0][0x17c], !P0 ;  /* 0x00005f002c007a0c */ /* 0x000fe40004741270 */
[----:B0-----:R-:W-:Y:S02]  /*4940*/  PRMT R3, R5, 0x7632, R3 ;  /* 0x0000763205037816 */ /* 0x001fe40000000003 */
[----:B------:R-:W-:Y:S02]  /*4950*/  LEA.HI.X.SX32 R5, R45, R37, 0x1, P6 ;  /* 0x000000252d057211 */ /* 0x000fe400030f0eff */
[----:B------:R-:W-:Y:S01]  /*4960*/  LEA R2, P6, R11, R36, 0x1 ;  /* 0x000000240b027211 */ /* 0x000fe200078c08ff */
[----:B------:R0:W-:Y:S01]  /*4970*/  @P3 STG.E.U16 [R6.64], R3 ;  /* 0x0000000306003986 */ /* 0x0001e2000c101506 */
[----:B------:R-:W-:-:S03]  /*4980*/  ISETP.LT.AND P5, PT, R46, c[0x0][0x17c], !P0 ;  /* 0x00005f002e007a0c */ /* 0x000fc600047a1270 */
[----:B------:R1:W-:Y:S01]  /*4990*/  @P1 STG.E.U16 [R4.64], R9 ;  /* 0x0000000904001986 */ /* 0x0003e2000c101506 */
[-C--:B0-----:R-:W-:Y:S01]  /*49a0*/  LEA.HI.X.SX32 R3, R11, R37.reuse, 0x1, P6 ;  /* 0x000000250b037211 */ /* 0x081fe200030f0eff */
[C---:B------:R-:W-:Y:S01]  /*49b0*/  IMAD R11, R54.reuse, 0x4, R41 ;  /* 0x00000004360b7824 */ /* 0x040fe200078e0229 */
[-C--:B------:R-:W-:Y:S02]  /*49c0*/  LEA R8, P6, R41, R36.reuse, 0x1 ;  /* 0x0000002429087211 */ /* 0x080fe400078c08ff */
[----:B------:R-:W-:Y:S01]  /*49d0*/  PRMT R7, R9, 0x7632, R7 ;  /* 0x0000763209077816 */ /* 0x000fe20000000007 */
[----:B-1----:R-:W-:Y:S01]  /*49e0*/  IMAD R5, R54, 0x4, R11 ;  /* 0x0000000436057824 */ /* 0x002fe200078e020b */
[----:B------:R-:W-:Y:S02]  /*49f0*/  LEA.HI.X.SX32 R9, R41, R37, 0x1, P6 ;  /* 0x0000002529097211 */ /* 0x000fe400030f0eff */
[----:B------:R-:W-:Y:S01]  /*4a00*/  LEA R6, P6, R11, R36, 0x1 ;  /* 0x000000240b067211 */ /* 0x000fe200078c08ff */
[----:B------:R0:W-:Y:S01]  /*4a10*/  @P2 STG.E.U16 [R2.64], R7 ;  /* 0x0000000702002986 */ /* 0x0001e2000c101506 */
[----:B------:R-:W-:-:S05]  /*4a20*/  PRMT R13, R13, 0x7632, R13 ;  /* 0x000076320d0d7816 */ /* 0x000fca000000000d */
[----:B------:R1:W-:Y:S01]  /*4a30*/  @P5 STG.E.U16 [R8.64], R13 ;  /* 0x0000000d08005986 */ /* 0x0003e2000c101506 */
[-C--:B0-----:R-:W-:Y:S01]  /*4a40*/  LEA.HI.X.SX32 R7, R11, R37.reuse, 0x1, P6 ;  /* 0x000000250b077211 */ /* 0x081fe200030f0eff */
[C---:B------:R-:W-:Y:S01]  /*4a50*/  IMAD R11, R54.reuse, 0x4, R5 ;  /* 0x00000004360b7824 */ /* 0x040fe200078e0205 */
[-C--:B------:R-:W-:Y:S02]  /*4a60*/  LEA R4, P6, R5, R36.reuse, 0x1 ;  /* 0x0000002405047211 */ /* 0x080fe400078c08ff */
[----:B------:R-:W-:Y:S02]  /*4a70*/  PRMT R3, R15, 0x7632, R3 ;  /* 0x000076320f037816 */ /* 0x000fe40000000003 */
[----:B------:R-:W-:Y:S01]  /*4a80*/  LEA.HI.X.SX32 R5, R5, R37, 0x1, P6 ;  /* 0x0000002505057211 */ /* 0x000fe200030f0eff */
[----:B-1----:R-:W-:Y:S01]  /*4a90*/  IMAD R9, R54, 0x4, R11 ;  /* 0x0000000436097824 */ /* 0x002fe200078e020b */
[----:B------:R-:W-:Y:S01]  /*4aa0*/  LEA R2, P6, R11, R36, 0x1 ;  /* 0x000000240b027211 */ /* 0x000fe200078c08ff */
[----:B------:R0:W-:Y:S01]  /*4ab0*/  @P4 STG.E.U16 [R6.64], R3 ;  /* 0x0000000306004986 */ /* 0x0001e2000c101506 */
[----:B------:R-:W-:-:S02]  /*4ac0*/  ISETP.LT.AND P3, PT, R43, c[0x0][0x17c], !P0 ;  /* 0x00005f002b007a0c */ /* 0x000fc40004761270 */
[----:B------:R-:W-:Y:S02]  /*4ad0*/  ISETP.LT.AND P1, PT, R42, c[0x0][0x17c], !P0 ;  /* 0x00005f002a007a0c */ /* 0x000fe40004721270 */
[----:B------:R-:W-:Y:S02]  /*4ae0*/  ISETP.LT.AND P2, PT, R40, c[0x0][0x17c], !P0 ;  /* 0x00005f0028007a0c */ /* 0x000fe40004741270 */
[----:B0-----:R-:W-:Y:S01]  /*4af0*/  LEA.HI.X.SX32 R3, R11, R37, 0x1, P6 ;  /* 0x000000250b037211 */ /* 0x001fe200030f0eff */
[----:B------:R-:W-:-:S04]  /*4b00*/  IMAD R11, R54, 0x4, R9 ;  /* 0x00000004360b7824 */ /* 0x000fc800078e0209 */
[----:B------:R-:W-:Y:S01]  /*4b10*/  IMAD R7, R54, 0x4, R11 ;  /* 0x0000000436077824 */ /* 0x000fe200078e020b */
[----:B------:R-:W-:-:S03]  /*4b20*/  PRMT R17, R17, 0x7632, R17 ;  /* 0x0000763211117816 */ /* 0x000fc60000000011 */
[C---:B------:R-:W-:Y:S01]  /*4b30*/  IMAD R13, R54.reuse, 0x4, R7 ;  /* 0x00000004360d7824 */ /* 0x040fe200078e0207 */
[----:B------:R-:W-:Y:S02]  /*4b40*/  LEA R8, P6, R9, R36, 0x1 ;  /* 0x0000002409087211 */ /* 0x000fe400078c08ff */
[----:B------:R-:W-:Y:S01]  /*4b50*/  PRMT R19, R19, 0x7632, R19 ;  /* 0x0000763213137816 */ /* 0x000fe20000000013 */
[----:B------:R-:W-:Y:S01]  /*4b60*/  IMAD R15, R54, 0x4, R13 ;  /* 0x00000004360f7824 */ /* 0x000fe200078e020d */
[----:B------:R0:W-:Y:S01]  /*4b70*/  @P3 STG.E.U16 [R4.64], R17 ;  /* 0x0000001104003986 */ /* 0x0001e2000c101506 */
[----:B------:R-:W-:Y:S02]  /*4b80*/  LEA.HI.X.SX32 R9, R9, R37, 0x1, P6 ;  /* 0x0000002509097211 */ /* 0x000fe400030f0eff */
[----:B------:R-:W-:Y:S01]  /*4b90*/  PRMT R21, R21, 0x7632, R21 ;  /* 0x0000763215157816 */ /* 0x000fe20000000015 */
[----:B------:R-:W-:Y:S01]  /*4ba0*/  @P1 STG.E.U16 [R2.64], R19 ;  /* 0x0000001302001986 */ /* 0x000fe2000c101506 */
[----:B------:R-:W-:-:S03]  /*4bb0*/  ISETP.LT.AND P5, PT, R38, c[0x0][0x17c], !P0 ;  /* 0x00005f0026007a0c */ /* 0x000fc600047a1270 */
[----:B------:R1:W-:Y:S01]  /*4bc0*/  @P2 STG.E.U16 [R8.64], R21 ;  /* 0x0000001508002986 */ /* 0x0003e2000c101506 */
[-C--:B0-----:R-:W-:Y:S01]  /*4bd0*/  LEA R4, P1, R11, R36.reuse, 0x1 ;  /* 0x000000240b047211 */ /* 0x081fe200078208ff */
[----:B------:R-:W-:Y:S01]  /*4be0*/  IMAD R17, R54, 0x4, R15 ;  /* 0x0000000436117824 */ /* 0x000fe200078e020f */
[-C--:B------:R-:W-:Y:S02]  /*4bf0*/  LEA R6, P2, R7, R36.reuse, 0x1 ;  /* 0x0000002407067211 */ /* 0x080fe400078408ff */
[----:B------:R-:W-:Y:S02]  /*4c00*/  LEA.HI.X.SX32 R5, R11, R37, 0x1, P1 ;  /* 0x000000250b057211 */ /* 0x000fe400008f0eff */
[----:B------:R-:W-:Y:S02]  /*4c10*/  ISETP.LT.AND P4, PT, R39, c[0x0][0x17c], !P0 ;  /* 0x00005f0027007a0c */ /* 0x000fe40004781270 */
[----:B-1----:R-:W-:Y:S02]  /*4c20*/  LEA R8, P1, R17, R36, 0x1 ;  /* 0x0000002411087211 */ /* 0x002fe400078208ff */
[----:B------:R-:W-:-:S02]  /*4c30*/  ISETP.LT.AND P3, PT, R35, c[0x0][0x17c], !P0 ;  /* 0x00005f0023007a0c */ /* 0x000fc40004761270 */
[----:B------:R-:W-:Y:S02]  /*4c40*/  LEA R10, P6, R13, R36, 0x1 ;  /* 0x000000240d0a7211 */ /* 0x000fe400078c08ff */
[-C--:B------:R-:W-:Y:S02]  /*4c50*/  LEA.HI.X.SX32 R7, R7, R37.reuse, 0x1, P2 ;  /* 0x0000002507077211 */ /* 0x080fe400010f0eff */
[----:B------:R-:W-:Y:S02]  /*4c60*/  ISETP.LT.AND P2, PT, R34, c[0x0][0x17c], !P0 ;  /* 0x00005f0022007a0c */ /* 0x000fe40004741270 */
[----:B------:R-:W-:Y:S02]  /*4c70*/  LEA.HI.X.SX32 R9, R17, R37, 0x1, P1 ;  /* 0x0000002511097211 */ /* 0x000fe400008f0eff */
[----:B------:R-:W-:Y:S02]  /*4c80*/  ISETP.LT.AND P1, PT, R0, c[0x0][0x17c], !P0 ;  /* 0x00005f0000007a0c */ /* 0x000fe40004721270 */
[----:B------:R-:W-:-:S02]  /*4c90*/  ISETP.LT.AND P0, PT, R53, c[0x0][0x17c], !P0 ;  /* 0x00005f0035007a0c */ /* 0x000fc40004701270 */
[-C--:B------:R-:W-:Y:S02]  /*4ca0*/  LEA.HI.X.SX32 R11, R13, R37.reuse, 0x1, P6 ;  /* 0x000000250d0b7211 */ /* 0x080fe400030f0eff */
[----:B------:R-:W-:Y:S02]  /*4cb0*/  LEA R2, P6, R15, R36, 0x1 ;  /* 0x000000240f027211 */ /* 0x000fe400078c08ff */
[----:B------:R-:W-:Y:S02]  /*4cc0*/  PRMT R23, R23, 0x7632, R23 ;  /* 0x0000763217177816 */ /* 0x000fe40000000017 */
[----:B------:R-:W-:Y:S01]  /*4cd0*/  PRMT R25, R25, 0x7632, R25 ;  /* 0x0000763219197816 */ /* 0x000fe20000000019 */
[----:B------:R-:W-:Y:S01]  /*4ce0*/  IMAD R54, R54, 0x4, R17 ;  /* 0x0000000436367824 */ /* 0x000fe200078e0211 */
[----:B------:R-:W-:Y:S02]  /*4cf0*/  PRMT R27, R27, 0x7632, R27 ;  /* 0x000076321b1b7816 */ /* 0x000fe4000000001b */
[----:B------:R-:W-:-:S02]  /*4d00*/  LEA.HI.X.SX32 R3, R15, R37, 0x1, P6 ;  /* 0x000000250f037211 */ /* 0x000fc400030f0eff */
[----:B------:R-:W-:Y:S01]  /*4d10*/  PRMT R29, R29, 0x7632, R29 ;  /* 0x000076321d1d7816 */ /* 0x000fe2000000001d */
[----:B------:R0:W-:Y:S01]  /*4d20*/  @P5 STG.E.U16 [R4.64], R23 ;  /* 0x0000001704005986 */ /* 0x0001e2000c101506 */
[----:B------:R-:W-:-:S03]  /*4d30*/  PRMT R31, R31, 0x7632, R31 ;  /* 0x000076321f1f7816 */ /* 0x000fc6000000001f */
[----:B------:R0:W-:Y:S01]  /*4d40*/  @P4 STG.E.U16 [R6.64], R25 ;  /* 0x0000001906004986 */ /* 0x0001e2000c101506 */
[----:B------:R-:W-:-:S03]  /*4d50*/  LEA R36, P6, R54, R36, 0x1 ;  /* 0x0000002436247211 */ /* 0x000fc600078c08ff */
[----:B------:R0:W-:Y:S04]  /*4d60*/  @P3 STG.E.U16 [R10.64], R27 ;  /* 0x0000001b0a003986 */ /* 0x0001e8000c101506 */
[----:B------:R0:W-:Y:S01]  /*4d70*/  @P2 STG.E.U16 [R2.64], R29 ;  /* 0x0000001d02002986 */ /* 0x0001e2000c101506 */
[----:B------:R-:W-:-:S03]  /*4d80*/  LEA.HI.X.SX32 R37, R54, R37, 0x1, P6 ;  /* 0x0000002536257211 */ /* 0x000fc600030f0eff */
[----:B------:R0:W-:Y:S01]  /*4d90*/  @P1 STG.E.U16 [R8.64], R31 ;  /* 0x0000001f08001986 */ /* 0x0001e2000c101506 */
[----:B------:R-:W-:Y:S05]  /*4da0*/  @!P0 EXIT ;  /* 0x000000000000894d */ /* 0x000fea0003800000 */
[----:B------:R-:W-:-:S05]  /*4db0*/  PRMT R18, R33, 0x7632, R18 ;  /* 0x0000763221127816 */ /* 0x000fca0000000012 */
[----:B------:R-:W-:Y:S01]  /*4dc0*/  STG.E.U16 [R36.64], R18 ;  /* 0x0000001224007986 */ /* 0x000fe2000c101506 */
[----:B------:R-:W-:Y:S05]  /*4dd0*/  EXIT ;  /* 0x000000000000794d */ /* 0x000fea0003800000 */
.L_x_4:
[----:B------:R-:W-:-:S00]  /*4de0*/  BRA `(.L_x_4) ;  /* 0xfffffff000007947 */ /* 0x000fc0000383ffff */
[----:B------:R-:W-:-:S00]  /*4df0*/  NOP ;  /* 0x0000000000007918 */ /* 0x000fc00000000000 */
        /* <DEDUP_REMOVED lines=8> */
.L_x_5:


//--------------------- .nv.shared.matmul_kernel  --------------------------
	.section	.nv.shared.matmul_kernel,"aw",@nobits
	.sectionflags	@""
	.align	16
